	.target	sm_90a

	.elftype	@"ET_EXEC"


//--------------------- .note.nv.tkinfo           --------------------------
	.section	.note.nv.tkinfo,"",@"SHT_NOTE"
	.sectionflags	@"SHF_NOTE_NV_TKINFO"
	.tkinfo
        /*0018*/ 	.word	0x00000002
        /*0030*/ 	.string	""
        /*0030*/ 	.string	"ptxas"
        /*0030*/ 	.string	"Cuda compilation tools, release 13.0, V13.0.88"
        /*0030*/ 	.string	"Build cuda_13.0.r13.0/compiler.36424714_0"
        /*0030*/ 	.string	"-v  -suppress-debug-info  -lineinfo  -arch sm_90a "



//--------------------- .note.nv.cuinfo           --------------------------
	.section	.note.nv.cuinfo,"",@"SHT_NOTE"
	.sectionflags	@"SHF_NOTE_NV_CUINFO"
        /*0018*/ 	.short	0x0002
        /*001a*/ 	.short	0x005a
        /*001c*/ 	.short	0x0082
	.zero		2


//--------------------- .nv.info                  --------------------------
	.section	.nv.info,"",@"SHT_CUDA_INFO"
	.align	4


	//----- nvinfo : EIATTR_REGCOUNT
	.align		4
        /*0000*/ 	.byte	0x04, 0x2f
        /*0002*/ 	.short	(.L_1 - .L_0)
	.align		4
.L_0:
        /*0004*/ 	.word	index@(gluon_wgmma)
        /*0008*/ 	.word	0x0000009a


	//----- nvinfo : EIATTR_FRAME_SIZE
	.align		4
.L_1:
        /*000c*/ 	.byte	0x04, 0x11
        /*000e*/ 	.short	(.L_3 - .L_2)
	.align		4
.L_2:
        /*0010*/ 	.word	index@(gluon_wgmma)
        /*0014*/ 	.word	0x00000000


	//----- nvinfo : EIATTR_MIN_STACK_SIZE
	.align		4
.L_3:
        /*0018*/ 	.byte	0x04, 0x12
        /*001a*/ 	.short	(.L_5 - .L_4)
	.align		4
.L_4:
        /*001c*/ 	.word	index@(gluon_wgmma)
        /*0020*/ 	.word	0x00000000
.L_5:


//--------------------- .nv.compat                --------------------------
	.section	.nv.compat,"",@"SHT_CUDA_COMPAT_INFO"
	.align	4
        /*0000*/ 	.byte	0x02, 0x09, 0x01, 0x00, 0x02, 0x02, 0x04, 0x00, 0x02, 0x05, 0x05, 0x00, 0x03, 0x07, 0x01, 0x01
        /*0010*/ 	.byte	0x02, 0x03, 0x03, 0x00, 0x02, 0x06, 0x01, 0x00, 0x04, 0x0b, 0x08, 0x00, 0x00, 0x00, 0x00, 0x00
        /*0020*/ 	.byte	0x00, 0x00, 0x00, 0x00


//--------------------- .nv.info.gluon_wgmma      --------------------------
	.section	.nv.info.gluon_wgmma,"",@"SHT_CUDA_INFO"
	.sectionflags	@""
	.align	4


	//----- nvinfo : EIATTR_CUDA_API_VERSION
	.align		4
        /*0000*/ 	.byte	0x04, 0x37
        /*0002*/ 	.short	(.L_7 - .L_6)
.L_6:
        /*0004*/ 	.word	0x00000082


	//----- nvinfo : EIATTR_KPARAM_INFO
	.align		4
.L_7:
        /*0008*/ 	.byte	0x04, 0x17
        /*000a*/ 	.short	(.L_9 - .L_8)
.L_8:
        /*000c*/ 	.word	0x00000000
        /*0010*/ 	.short	0x000a
        /*0012*/ 	.short	0x0048
        /*0014*/ 	.byte	0x00, 0xf4, 0x21, 0x00


	//----- nvinfo : EIATTR_KPARAM_INFO
	.align		4
.L_9:
        /*0018*/ 	.byte	0x04, 0x17
        /*001a*/ 	.short	(.L_11 - .L_10)
.L_10:
        /*001c*/ 	.word	0x00000000
        /*0020*/ 	.short	0x0009
        /*0022*/ 	.short	0x0040
        /*0024*/ 	.byte	0x00, 0xf4, 0x21, 0x00


	//----- nvinfo : EIATTR_KPARAM_INFO
	.align		4
.L_11:
        /*0028*/ 	.byte	0x04, 0x17
        /*002a*/ 	.short	(.L_13 - .L_12)
.L_12:
        /*002c*/ 	.word	0x00000000
        /*0030*/ 	.short	0x0008
        /*0032*/ 	.short	0x0038
        /*0034*/ 	.byte	0x00, 0xf0, 0x21, 0x00


	//----- nvinfo : EIATTR_KPARAM_INFO
	.align		4
.L_13:
        /*0038*/ 	.byte	0x04, 0x17
        /*003a*/ 	.short	(.L_15 - .L_14)
.L_14:
        /*003c*/ 	.word	0x00000000
        /*0040*/ 	.short	0x0007
        /*0042*/ 	.short	0x0030
        /*0044*/ 	.byte	0x00, 0xf0, 0x21, 0x00


	//----- nvinfo : EIATTR_KPARAM_INFO
	.align		4
.L_15:
        /*0048*/ 	.byte	0x04, 0x17
        /*004a*/ 	.short	(.L_17 - .L_16)
.L_16:
        /*004c*/ 	.word	0x00000000
        /*0050*/ 	.short	0x0006
        /*0052*/ 	.short	0x0028
        /*0054*/ 	.byte	0x00, 0xf0, 0x21, 0x00


	//----- nvinfo : EIATTR_KPARAM_INFO
	.align		4
.L_17:
        /*0058*/ 	.byte	0x04, 0x17
        /*005a*/ 	.short	(.L_19 - .L_18)
.L_18:
        /*005c*/ 	.word	0x00000000
        /*0060*/ 	.short	0x0005
        /*0062*/ 	.short	0x0020
        /*0064*/ 	.byte	0x00, 0xf0, 0x11, 0x00


	//----- nvinfo : EIATTR_KPARAM_INFO
	.align		4
.L_19:
        /*0068*/ 	.byte	0x04, 0x17
        /*006a*/ 	.short	(.L_21 - .L_20)
.L_20:
        /*006c*/ 	.word	0x00000000
        /*0070*/ 	.short	0x0004
        /*0072*/ 	.short	0x001c
        /*0074*/ 	.byte	0x00, 0xf0, 0x11, 0x00


	//----- nvinfo : EIATTR_KPARAM_INFO
	.align		4
.L_21:
        /*0078*/ 	.byte	0x04, 0x17
        /*007a*/ 	.short	(.L_23 - .L_22)
.L_22:
        /*007c*/ 	.word	0x00000000
        /*0080*/ 	.short	0x0003
        /*0082*/ 	.short	0x0018
        /*0084*/ 	.byte	0x00, 0xf0, 0x11, 0x00


	//----- nvinfo : EIATTR_KPARAM_INFO
	.align		4
.L_23:
        /*0088*/ 	.byte	0x04, 0x17
        /*008a*/ 	.short	(.L_25 - .L_24)
.L_24:
        /*008c*/ 	.word	0x00000000
        /*0090*/ 	.short	0x0002
        /*0092*/ 	.short	0x0010
        /*0094*/ 	.byte	0x00, 0xf4, 0x21, 0x00


	//----- nvinfo : EIATTR_KPARAM_INFO
	.align		4
.L_25:
        /*0098*/ 	.byte	0x04, 0x17
        /*009a*/ 	.short	(.L_27 - .L_26)
.L_26:
        /*009c*/ 	.word	0x00000000
        /*00a0*/ 	.short	0x0001
        /*00a2*/ 	.short	0x0008
        /*00a4*/ 	.byte	0x00, 0xf4, 0x21, 0x00


	//----- nvinfo : EIATTR_KPARAM_INFO
	.align		4
.L_27:
        /*00a8*/ 	.byte	0x04, 0x17
        /*00aa*/ 	.short	(.L_29 - .L_28)
.L_28:
        /*00ac*/ 	.word	0x00000000
        /*00b0*/ 	.short	0x0000
        /*00b2*/ 	.short	0x0000
        /*00b4*/ 	.byte	0x00, 0xf4, 0x21, 0x00


	//----- nvinfo : EIATTR_SPARSE_MMA_MASK
	.align		4
.L_29:
        /*00b8*/ 	.byte	0x03, 0x50
        /*00ba*/ 	.short	0x0000


	//----- nvinfo : EIATTR_MAXREG_COUNT
	.align		4
        /*00bc*/ 	.byte	0x03, 0x1b
        /*00be*/ 	.short	0x00ff


	//----- nvinfo : EIATTR_NUM_BARRIERS
	.align		4
        /*00c0*/ 	.byte	0x02, 0x4c
        /*00c2*/ 	.byte	0x01
	.zero		1


	//----- nvinfo : EIATTR_MERCURY_ISA_VERSION
	.align		4
        /*00c4*/ 	.byte	0x03, 0x5f
        /*00c6*/ 	.short	0x0101


	//----- nvinfo : EIATTR_INT_WARP_WIDE_INSTR_OFFSETS
	.align		4
        /*00c8*/ 	.byte	0x04, 0x31
        /*00ca*/ 	.short	(.L_31 - .L_30)


	//   ....[0]....
.L_30:
        /*00cc*/ 	.word	0x00001300


	//   ....[1]....
        /*00d0*/ 	.word	0x00001320


	//   ....[2]....
        /*00d4*/ 	.word	0x00001330


	//   ....[3]....
        /*00d8*/ 	.word	0x00001410


	//   ....[4]....
        /*00dc*/ 	.word	0x00001d20


	//   ....[5]....
        /*00e0*/ 	.word	0x00001d30


	//----- nvinfo : EIATTR_COOP_GROUP_MASK_REGIDS
	.align		4
.L_31:
        /*00e4*/ 	.byte	0x04, 0x29
        /*00e6*/ 	.short	(.L_33 - .L_32)


	//   ....[0]....
.L_32:
        /*00e8*/ 	.word	0xffffffff


	//   ....[1]....
        /*00ec*/ 	.word	0xffffffff


	//   ....[2]....
        /*00f0*/ 	.word	0xffffffff


	//----- nvinfo : EIATTR_COOP_GROUP_INSTR_OFFSETS
	.align		4
.L_33:
        /*00f4*/ 	.byte	0x04, 0x28
        /*00f6*/ 	.short	(.L_35 - .L_34)


	//   ....[0]....
.L_34:
        /*00f8*/ 	.word	0x00000150


	//   ....[1]....
        /*00fc*/ 	.word	0x00000720


	//   ....[2]....
        /*0100*/ 	.word	0x00000cd0


	//----- nvinfo : EIATTR_MBARRIER_INSTR_OFFSETS
	.align		4
.L_35:
        /*0104*/ 	.byte	0x04, 0x39
        /*0106*/ 	.short	(.L_37 - .L_36)


	//   ....[0]....
.L_36:
        /*0108*/ 	.word	0x00001490
        /*010c*/ 	.word	0x000000ff
        /*0110*/ 	.word	0x0000f000
        /*0114*/ 	.short	0x0100
        /*0116*/ 	.byte	0x05
	.zero		1


	//   ....[1]....
        /*0118*/ 	.word	0x00001620
        /*011c*/ 	.word	0x000000ff
        /*0120*/ 	.word	0x0000f008
        /*0124*/ 	.short	0x0100
        /*0126*/ 	.byte	0x05
	.zero		1


	//   ....[2]....
        /*0128*/ 	.word	0x000017b0
        /*012c*/ 	.word	0x000000ff
        /*0130*/ 	.word	0x0000f010
        /*0134*/ 	.short	0x0100
        /*0136*/ 	.byte	0x05
	.zero		1


	//   ....[3]....
        /*0138*/ 	.word	0x00001e70
        /*013c*/ 	.word	0x000000ff
        /*0140*/ 	.word	0x0000f000
        /*0144*/ 	.short	0x010a
        /*0146*/ 	.byte	0x1f
	.zero		1


	//   ....[4]....
        /*0148*/ 	.word	0x00002150
        /*014c*/ 	.word	0x000000ff
        /*0150*/ 	.word	0x0000f000
        /*0154*/ 	.short	0x0108
        /*0156*/ 	.byte	0x05
	.zero		1


	//   ....[5]....
        /*0158*/ 	.word	0x00002250
        /*015c*/ 	.word	0x000000ff
        /*0160*/ 	.word	0x0000f008
        /*0164*/ 	.short	0x0108
        /*0166*/ 	.byte	0x05
	.zero		1


	//   ....[6]....
        /*0168*/ 	.word	0x00002340
        /*016c*/ 	.word	0x000000ff
        /*0170*/ 	.word	0x0000f010
        /*0174*/ 	.short	0x0108
        /*0176*/ 	.byte	0x05
	.zero		1


	//   ....[7]....
        /*0178*/ 	.word	0x00002720
        /*017c*/ 	.word	0x000000ff
        /*0180*/ 	.word	0x0000f000
        /*0184*/ 	.short	0x010a
        /*0186*/ 	.byte	0x1f
	.zero		1


	//----- nvinfo : EIATTR_NUM_MBARRIERS
	.align		4
.L_37:
        /*0188*/ 	.byte	0x03, 0x38
        /*018a*/ 	.short	0x0003


	//----- nvinfo : EIATTR_EXIT_INSTR_OFFSETS
	.align		4
        /*018c*/ 	.byte	0x04, 0x1c
        /*018e*/ 	.short	(.L_39 - .L_38)


	//   ....[0]....
.L_38:
        /*0190*/ 	.word	0x00002710


	//----- nvinfo : EIATTR_REQNTID
	.align		4
.L_39:
        /*0194*/ 	.byte	0x04, 0x10
        /*0196*/ 	.short	(.L_41 - .L_40)
.L_40:
        /*0198*/ 	.word	0x00000080
        /*019c*/ 	.word	0x00000001
        /*01a0*/ 	.word	0x00000001


	//----- nvinfo : EIATTR_CRS_STACK_SIZE
	.align		4
.L_41:
        /*01a4*/ 	.byte	0x04, 0x1e
        /*01a6*/ 	.short	(.L_43 - .L_42)
.L_42:
        /*01a8*/ 	.word	0x00000000


	//----- nvinfo : EIATTR_CBANK_PARAM_SIZE
	.align		4
.L_43:
        /*01ac*/ 	.byte	0x03, 0x19
        /*01ae*/ 	.short	0x0050


	//----- nvinfo : EIATTR_PARAM_CBANK
	.align		4
        /*01b0*/ 	.byte	0x04, 0x0a
        /*01b2*/ 	.short	(.L_45 - .L_44)
	.align		4
.L_44:
        /*01b4*/ 	.word	index@(.nv.constant0.gluon_wgmma)
        /*01b8*/ 	.short	0x0210
        /*01ba*/ 	.short	0x0050


	//----- nvinfo : EIATTR_SW_WAR
	.align		4
.L_45:
        /*01bc*/ 	.byte	0x04, 0x36
        /*01be*/ 	.short	(.L_47 - .L_46)
.L_46:
        /*01c0*/ 	.word	0x00000008
.L_47:


//--------------------- .nv.callgraph             --------------------------
	.section	.nv.callgraph,"",@"SHT_CUDA_CALLGRAPH"
	.align	4
	.sectionentsize	8
	.align		4
        /*0000*/ 	.word	0x00000000
	.align		4
        /*0004*/ 	.word	0xffffffff
	.align		4
        /*0008*/ 	.word	0x00000000
	.align		4
        /*000c*/ 	.word	0xfffffffe
	.align		4
        /*0010*/ 	.word	0x00000000
	.align		4
        /*0014*/ 	.word	0xfffffffd
	.align		4
        /*0018*/ 	.word	0x00000000
	.align		4
        /*001c*/ 	.word	0xfffffffc


//--------------------- .text.gluon_wgmma         --------------------------
	.section	.text.gluon_wgmma,"ax",@progbits
	.align	128
        .global         gluon_wgmma
        .type           gluon_wgmma,@function
        .size           gluon_wgmma,(.L_x_52 - gluon_wgmma)
        .other          gluon_wgmma,@"STO_CUDA_ENTRY STV_DEFAULT"
gluon_wgmma:
.text.gluon_wgmma:
[----:B------:R-:W-:Y:S01]  /*0000*/  LDC R1, c[0x0][0x28] ;  /* 0x00000a00ff017b82 */ /* 0x000fe20000000800 */
[----:B------:R-:W1:Y:S07]  /*0010*/  S2R R0, SR_TID.X ;  /* 0x0000000000007919 */ /* 0x000e6e0000002100 */
[----:B------:R-:W2:Y:S01]  /*0020*/  S2UR UR4, SR_CgaCtaId ;  /* 0x00000000000479c3 */ /* 0x000ea20000008800 */
[----:B------:R-:W-:Y:S01]  /*0030*/  UMOV UR5, 0x400 ;  /* 0x0000040000057882 */ /* 0x000fe20000000000 */
[----:B------:R-:W-:Y:S01]  /*0040*/  ULDC UR7, c[0x0][0xc] ;  /* 0x0000030000077ab9 */ /* 0x000fe20000000800 */
[----:B------:R-:W-:Y:S01]  /*0050*/  ULDC.64 UR24, c[0x0][0x250] ;  /* 0x0000940000187ab9 */ /* 0x000fe20000000a00 */
[----:B------:R-:W-:Y:S04]  /*0060*/  BSSY B0, `(.L_x_0) ;  /* 0x000001e000007945 */ /* 0x000fe80003800000 */
[----:B------:R-:W3:Y:S08]  /*0070*/  LDC R4, c[0x0][0x228] ;  /* 0x00008a00ff047b82 */ /* 0x000ef00000000800 */
[----:B------:R-:W4:Y:S08]  /*0080*/  LDC R14, c[0x0][0x230] ;  /* 0x00008c00ff0e7b82 */ /* 0x000f300000000800 */
[----:B------:R-:W-:Y:S01]  /*0090*/  S2UR UR29, SR_CTAID.Y ;  /* 0x00000000001d79c3 */ /* 0x000fe20000002600 */
[----:B--2---:R-:W-:-:S03]  /*00a0*/  ULEA UR5, UR4, UR5, 0x18 ;  /* 0x0000000504057291 */ /* 0x004fc6000f8ec03f */
[----:B------:R-:W-:Y:S01]  /*00b0*/  ULDC UR4, c[0x0][0x10] ;  /* 0x0000040000047ab9 */ /* 0x000fe20000000800 */
[----:B-1----:R-:W-:-:S03]  /*00c0*/  LOP3.LUT R6, R0, 0x7f, RZ, 0xc0, !PT ;  /* 0x0000007f00067812 */ /* 0x002fc600078ec0ff */
[----:B------:R-:W1:Y:S01]  /*00d0*/  S2UR UR6, SR_CTAID.Z ;  /* 0x00000000000679c3 */ /* 0x000e620000002700 */
[----:B---3--:R-:W-:Y:S01]  /*00e0*/  VIADD R4, R4, 0xffffffff ;  /* 0xffffffff04047836 */ /* 0x008fe20000000000 */
[C---:B------:R-:W-:Y:S02]  /*00f0*/  ISETP.GE.U32.AND P0, PT, R6.reuse, 0x20, PT ;  /* 0x000000200600780c */ /* 0x040fe40003f06070 */
[C---:B------:R-:W-:Y:S02]  /*0100*/  ISETP.NE.U32.AND P1, PT, R6.reuse, RZ, PT ;  /* 0x000000ff0600720c */ /* 0x040fe40003f25070 */
[----:B------:R-:W-:Y:S02]  /*0110*/  LEA R12, R6, UR5, 0x2 ;  /* 0x00000005060c7c11 */ /* 0x000fe4000f8e10ff */
[----:B------:R-:W2:Y:S01]  /*0120*/  S2UR UR30, SR_CTAID.X ;  /* 0x00000000001e79c3 */ /* 0x000ea20000002500 */
[----:B----4-:R-:W-:-:S06]  /*0130*/  VIADD R13, R14, 0xffffffff ;  /* 0xffffffff0e0d7836 */ /* 0x010fcc0000000000 */
[----:B------:R3:W-:Y:S01]  /*0140*/  @!P0 STS [R12], RZ ;  /* 0x000000ff0c008388 */ /* 0x0007e20000000800 */
[----:B------:R-:W-:-:S03]  /*0150*/  NOP ;  /* 0x0000000000007918 */ /* 0x000fc60000000000 */
[----:B------:R3:W-:Y:S01]  /*0160*/  @!P1 STS [UR5+0x24], R4 ;  /* 0x00002404ff009988 */ /* 0x0007e20008000805 */
[----:B-1----:R-:W-:-:S03]  /*0170*/  UIMAD UR4, UR6, UR4, UR29 ;  /* 0x00000004060472a4 */ /* 0x002fc6000f8e021d */
[----:B------:R3:W-:Y:S01]  /*0180*/  @!P1 STS [UR5+0x20], R13 ;  /* 0x0000200dff009988 */ /* 0x0007e20008000805 */
[----:B--2---:R-:W-:-:S04]  /*0190*/  UIMAD UR4, UR4, UR7, UR30 ;  /* 0x00000007040472a4 */ /* 0x004fc8000f8e021e */
[----:B------:R-:W-:-:S04]  /*01a0*/  UIMAD UR4, UR4, 0x180, URZ ;  /* 0x00000180040478a4 */ /* 0x000fc8000f8e023f */
[----:B------:R-:W-:-:S04]  /*01b0*/  UIADD3 UR20, UP0, UR4, UR24, URZ ;  /* 0x0000001804147290 */ /* 0x000fc8000ff1e03f */
[----:B------:R-:W-:Y:S01]  /*01c0*/  ULEA.HI.X.SX32 UR21, UR4, UR25, 0x1, UP0 ;  /* 0x0000001904157291 */ /* 0x000fe200080f0e3f */
[----:B---3--:R-:W-:Y:S11]  /*01d0*/  @P1 BRA `(.L_x_1) ;  /* 0x0000000000181947 */ /* 0x008ff60003800000 */
[----:B------:R-:W1:Y:S01]  /*01e0*/  LDS R2, [UR5+0x8] ;  /* 0x00000805ff027984 */ /* 0x000e620008000800 */
[----:B------:R-:W2:Y:S01]  /*01f0*/  LDC.64 R8, c[0x0][0x210] ;  /* 0x00008400ff087b82 */ /* 0x000ea20000000a00 */
[----:B------:R-:W-:Y:S02]  /*0200*/  IMAD.MOV.U32 R3, RZ, RZ, 0x70 ;  /* 0x00000070ff037424 */ /* 0x000fe400078e00ff */
[----:B--2---:R2:W-:Y:S03]  /*0210*/  STS.64 [UR5], R8 ;  /* 0x00000008ff007988 */ /* 0x0045e60008000a05 */
[----:B-1----:R-:W-:-:S05]  /*0220*/  LOP3.LUT R2, R2, 0x10, R3, 0xd8, !PT ;  /* 0x0000001002027812 */ /* 0x002fca00078ed803 */
[----:B------:R2:W-:Y:S02]  /*0230*/  STS [UR5+0x8], R2 ;  /* 0x00000802ff007988 */ /* 0x0005e40008000805 */
.L_x_1:
[----:B------:R-:W-:Y:S05]  /*0240*/  BSYNC B0 ;  /* 0x0000000000007941 */ /* 0x000fea0003800000 */
.L_x_0:
[----:B------:R-:W-:Y:S04]  /*0250*/  BSSY B0, `(.L_x_2) ;  /* 0x000000a000007945 */ /* 0x000fe80003800000 */
[----:B------:R-:W-:Y:S05]  /*0260*/  @P1 BRA `(.L_x_3) ;  /* 0x0000000000201947 */ /* 0x000fea0003800000 */
[----:B--2---:R-:W1:Y:S01]  /*0270*/  LDS R2, [UR5+0x34] ;  /* 0x00003405ff027984 */ /* 0x004e620008000800 */
[----:B------:R-:W-:Y:S02]  /*0280*/  IMAD.MOV.U32 R3, RZ, RZ, 0x1f000000 ;  /* 0x1f000000ff037424 */ /* 0x000fe400078e00ff */
[----:B------:R-:W-:Y:S01]  /*0290*/  @!P1 IMAD.MOV.U32 R5, RZ, RZ, 0x3f ;  /* 0x0000003fff059424 */ /* 0x000fe200078e00ff */
[----:B------:R-:W2:Y:S02]  /*02a0*/  @!P1 LDS R8, [UR5+0x38] ;  /* 0x00003805ff089984 */ /* 0x000ea40008000800 */
[----:B-1----:R-:W-:Y:S02]  /*02b0*/  LOP3.LUT R2, R2, 0xff000000, R3, 0xb8, !PT ;  /* 0xff00000002027812 */ /* 0x002fe400078eb803 */
[----:B--2---:R-:W-:-:S03]  /*02c0*/  @!P1 LOP3.LUT R3, R8, 0xff, R5, 0xb8, !PT ;  /* 0x000000ff08039812 */ /* 0x004fc600078eb805 */
[----:B------:R1:W-:Y:S04]  /*02d0*/  STS [UR5+0x34], R2 ;  /* 0x00003402ff007988 */ /* 0x0003e80008000805 */
[----:B------:R1:W-:Y:S02]  /*02e0*/  @!P1 STS [UR5+0x38], R3 ;  /* 0x00003803ff009988 */ /* 0x0003e40008000805 */
.L_x_3:
[----:B------:R-:W-:Y:S05]  /*02f0*/  BSYNC B0 ;  /* 0x0000000000007941 */ /* 0x000fea0003800000 */
.L_x_2:
[----:B------:R-:W-:Y:S04]  /*0300*/  BSSY B0, `(.L_x_4) ;  /* 0x000000e000007945 */ /* 0x000fe80003800000 */
[----:B------:R-:W-:Y:S05]  /*0310*/  @P1 BRA `(.L_x_5) ;  /* 0x0000000000301947 */ /* 0x000fea0003800000 */
[----:B-1----:R-:W1:Y:S01]  /*0320*/  LDS R3, [UR5+0x34] ;  /* 0x00003405ff037984 */ /* 0x002e620008000800 */
[----:B------:R-:W3:Y:S03]  /*0330*/  LDC.64 R10, c[0x0][0x238] ;  /* 0x00008e00ff0a7b82 */ /* 0x000ee60000000a00 */
[----:B--2---:R-:W2:Y:S01]  /*0340*/  LDS R2, [UR5+0x1c] ;  /* 0x00001c05ff027984 */ /* 0x004ea20008000800 */
[C---:B---3--:R-:W-:Y:S01]  /*0350*/  SHF.L.U64.HI R8, R10.reuse, 0x1, R11 ;  /* 0x000000010a087819 */ /* 0x048fe2000001020b */
[----:B------:R-:W-:-:S03]  /*0360*/  IMAD.SHL.U32 R5, R10, 0x2, RZ ;  /* 0x000000020a057824 */ /* 0x000fc600078e00ff */
[--C-:B------:R-:W-:Y:S02]  /*0370*/  SHF.R.U32.HI R7, RZ, 0x4, R8.reuse ;  /* 0x00000004ff077819 */ /* 0x100fe40000011608 */
[----:B------:R-:W-:-:S05]  /*0380*/  SHF.R.U64 R5, R5, 0x4, R8 ;  /* 0x0000000405057819 */ /* 0x000fca0000001208 */
[----:B------:R3:W-:Y:S01]  /*0390*/  STS [UR5+0xc], R5 ;  /* 0x00000c05ff007988 */ /* 0x0007e20008000805 */
[----:B-1----:R-:W-:Y:S02]  /*03a0*/  LOP3.LUT R3, R3, 0x7, RZ, 0xb8, !PT ;  /* 0x0000000703037812 */ /* 0x002fe400078eb8ff */
[----:B--2---:R-:W-:-:S03]  /*03b0*/  LOP3.LUT R2, R2, 0xf, R7, 0xb8, !PT ;  /* 0x0000000f02027812 */ /* 0x004fc600078eb807 */
[----:B------:R3:W-:Y:S04]  /*03c0*/  STS [UR5+0x34], R3 ;  /* 0x00003403ff007988 */ /* 0x0007e80008000805 */
[----:B------:R3:W-:Y:S02]  /*03d0*/  STS [UR5+0x1c], R2 ;  /* 0x00001c02ff007988 */ /* 0x0007e40008000805 */
.L_x_5:
[----:B------:R-:W-:Y:S05]  /*03e0*/  BSYNC B0 ;  /* 0x0000000000007941 */ /* 0x000fea0003800000 */
.L_x_4:
[----:B------:R-:W-:Y:S04]  /*03f0*/  BSSY B1, `(.L_x_6) ;  /* 0x000001b000017945 */ /* 0x000fe80003800000 */
[----:B------:R-:W-:Y:S01]  /*0400*/  BSSY B0, `(.L_x_7) ;  /* 0x0000016000007945 */ /* 0x000fe20003800000 */
[----:B------:R-:W-:-:S03]  /*0410*/  IMAD.MOV.U32 R7, RZ, RZ, RZ ;  /* 0x000000ffff077224 */ /* 0x000fc600078e00ff */
[----:B------:R-:W-:Y:S05]  /*0420*/  @P1 BRA `(.L_x_8) ;  /* 0x0000000000201947 */ /* 0x000fea0003800000 */
[----:B-123--:R-:W1:Y:S02]  /*0430*/  LDS R2, [UR5+0x34] ;  /* 0x00003405ff027984 */ /* 0x00ee640008000800 */
[----:B-1----:R-:W-:-:S05]  /*0440*/  LOP3.LUT R2, R2, 0x38, RZ, 0xb8, !PT ;  /* 0x0000003802027812 */ /* 0x002fca00078eb8ff */
[----:B------:R1:W-:Y:S01]  /*0450*/  STS [UR5+0x34], R2 ;  /* 0x00003402ff007988 */ /* 0x0003e20008000805 */
[----:B------:R-:W-:Y:S05]  /*0460*/  @P1 BRA `(.L_x_9) ;  /* 0x0000000000201947 */ /* 0x000fea0003800000 */
[----:B-1----:R-:W1:Y:S01]  /*0470*/  LDS R2, [UR5+0x8] ;  /* 0x00000805ff027984 */ /* 0x002e620008000800 */
[----:B------:R-:W-:-:S05]  /*0480*/  IMAD.MOV.U32 R3, RZ, RZ, 0x780 ;  /* 0x00000780ff037424 */ /* 0x000fca00078e00ff */
[----:B-1----:R-:W-:-:S05]  /*0490*/  LOP3.LUT R2, R2, 0x500, R3, 0xd8, !PT ;  /* 0x0000050002027812 */ /* 0x002fca00078ed803 */
[----:B------:R4:W-:Y:S02]  /*04a0*/  STS [UR5+0x8], R2 ;  /* 0x00000802ff007988 */ /* 0x0009e40008000805 */
.L_x_8:
[----:B------:R-:W-:Y:S05]  /*04b0*/  @P1 BRA `(.L_x_10) ;  /* 0x0000000000281947 */ /* 0x000fea0003800000 */
[----:B-1234-:R-:W1:Y:S02]  /*04c0*/  LDS R2, [UR5+0x8] ;  /* 0x00000805ff027984 */ /* 0x01ee640008000800 */
[----:B-1----:R-:W-:-:S05]  /*04d0*/  LOP3.LUT R2, R2, 0x1800, RZ, 0xb8, !PT ;  /* 0x0000180002027812 */ /* 0x002fca00078eb8ff */
[----:B------:R2:W-:Y:S02]  /*04e0*/  STS [UR5+0x8], R2 ;  /* 0x00000802ff007988 */ /* 0x0005e40008000805 */
.L_x_9:
[----:B------:R-:W-:Y:S05]  /*04f0*/  @P1 BREAK B0 ;  /* 0x0000000000001942 */ /* 0x000fea0003800000 */
[----:B------:R-:W-:Y:S05]  /*0500*/  @P1 BRA `(.L_x_11) ;  /* 0x0000000000241947 */ /* 0x000fea0003800000 */
[----:B------:R-:W3:Y:S01]  /*0510*/  LDS R3, [UR5+0x8] ;  /* 0x00000805ff037984 */ /* 0x000ee20008000800 */
[----:B-12---:R-:W-:-:S05]  /*0520*/  IMAD.MOV.U32 R2, RZ, RZ, 0x6000 ;  /* 0x00006000ff027424 */ /* 0x006fca00078e00ff */
[----:B---3--:R-:W-:-:S04]  /*0530*/  LOP3.LUT R2, R3, 0x4000, R2, 0xd8, !PT ;  /* 0x0000400003027812 */ /* 0x008fc800078ed802 */
[----:B------:R-:W-:-:S05]  /*0540*/  LOP3.LUT R2, R2, 0x400000, RZ, 0xb8, !PT ;  /* 0x0040000002027812 */ /* 0x000fca00078eb8ff */
[----:B------:R5:W-:Y:S02]  /*0550*/  STS [UR5+0x8], R2 ;  /* 0x00000802ff007988 */ /* 0x000be40008000805 */
.L_x_10:
[----:B------:R-:W-:Y:S05]  /*0560*/  BSYNC B0 ;  /* 0x0000000000007941 */ /* 0x000fea0003800000 */
.L_x_7:
[----:B-12345:R-:W1:Y:S02]  /*0570*/  @!P1 LDS R2, [UR5+0x8] ;  /* 0x00000805ff029984 */ /* 0x03ee640008000800 */
[----:B-1----:R-:W-:-:S05]  /*0580*/  @!P1 LOP3.LUT R2, R2, 0x8000, RZ, 0xb8, !PT ;  /* 0x0000800002029812 */ /* 0x002fca00078eb8ff */
[----:B------:R3:W-:Y:S02]  /*0590*/  @!P1 STS [UR5+0x8], R2 ;  /* 0x00000802ff009988 */ /* 0x0007e40008000805 */
.L_x_11:
[----:B------:R-:W-:Y:S05]  /*05a0*/  BSYNC B1 ;  /* 0x0000000000017941 */ /* 0x000fea0003800000 */
.L_x_6:
[----:B------:R-:W-:Y:S05]  /*05b0*/  WARPSYNC.ALL ;  /* 0x0000000000007948 */ /* 0x000fea0003800000 */
[----:B------:R-:W4:Y:S02]  /*05c0*/  LDC R5, c[0x0][0x22c] ;  /* 0x00008b00ff057b82 */ /* 0x000f240000000800 */
[----:B----4-:R-:W-:Y:S01]  /*05d0*/  VIADD R5, R5, 0xffffffff ;  /* 0xffffffff05057836 */ /* 0x010fe20000000000 */
[----:B------:R-:W-:Y:S06]  /*05e0*/  @P0 BRA `(.L_x_12) ;  /* 0x0000000000280947 */ /* 0x000fec0003800000 */
[----:B-123--:R-:W1:Y:S01]  /*05f0*/  S2R R2, SR_LANEID ;  /* 0x0000000000027919 */ /* 0x00ee620000000000 */
[----:B------:R-:W-:Y:S05]  /*0600*/  WARPSYNC.ALL ;  /* 0x0000000000007948 */ /* 0x000fea0003800000 */
[----:B-1----:R-:W-:-:S05]  /*0610*/  IMAD.SHL.U32 R8, R2, 0x4, RZ ;  /* 0x0000000402087824 */ /* 0x002fca00078e00ff */
[----:B------:R-:W1:Y:S01]  /*0620*/  LDS R9, [R8+UR5] ;  /* 0x0000000508097984 */ /* 0x000e620008000800 */
[----:B------:R-:W-:-:S05]  /*0630*/  IADD3 R2, P2, R8, UR20, RZ ;  /* 0x0000001408027c10 */ /* 0x000fca000ff5e0ff */
[----:B------:R-:W-:-:S05]  /*0640*/  IMAD.X R3, RZ, RZ, UR21, P2 ;  /* 0x00000015ff037e24 */ /* 0x000fca00090e06ff */
[----:B-1----:R4:W5:Y:S01]  /*0650*/  ATOMG.E.EXCH.STRONG.GPU PT, RZ, [R2], R9 ;  /* 0x0000000902ff73a8 */ /* 0x00296200041ee100 */
[----:B------:R-:W-:-:S04]  /*0660*/  DEPBAR {5,4,3,2,1,0} ;  /* 0x0000003f0000791a */ /* 0x000fc80000000000 */
[----:B------:R4:W-:Y:S01]  /*0670*/  UTMACCTL.IV [UR20] ;  /* 0x00000000140079b9 */ /* 0x0009e20008000000 */
[----:B------:R-:W-:Y:S01]  /*0680*/  NOP ;  /* 0x0000000000007918 */ /* 0x000fe20000000000 */
.L_x_12:
[----:B------:R-:W-:Y:S05]  /*0690*/  @P0 BRA `(.L_x_13) ;  /* 0x00000000000c0947 */ /* 0x000fea0003800000 */
[----:B------:R0:W-:Y:S01]  /*06a0*/  UTMACMDFLUSH ;  /* 0x00000000000079b7 */ /* 0x0001e20000000000 */
[----:B------:R-:W-:Y:S05]  /*06b0*/  @P0 BRA `(.L_x_13) ;  /* 0x0000000000040947 */ /* 0x000fea0003800000 */
[----:B------:R-:W-:-:S04]  /*06c0*/  DEPBAR.LE SB0, 0x0 ;  /* 0x000080000000791a */ /* 0x000fc80000000000 */
.L_x_13:
[----:B------:R-:W-:Y:S05]  /*06d0*/  WARPSYNC.ALL ;  /* 0x0000000000007948 */ /* 0x000fea0003800000 */
[----:B-----5:R-:W-:Y:S06]  /*06e0*/  BAR.SYNC.DEFER_BLOCKING 0x0 ;  /* 0x0000000000007b1d */ /* 0x020fec0000010000 */
[----:B------:R-:W-:Y:S02]  /*06f0*/  BSSY B1, `(.L_x_14) ;  /* 0x000000b000017945 */ /* 0x000fe40003800000 */
[----:B------:R-:W-:Y:S06]  /*0700*/  BAR.SYNC.DEFER_BLOCKING 0x0 ;  /* 0x0000000000007b1d */ /* 0x000fec0000010000 */
[----:B------:R5:W-:Y:S01]  /*0710*/  @!P0 STS [R12], RZ ;  /* 0x000000ff0c008388 */ /* 0x000be20000000800 */
[----:B------:R-:W-:Y:S01]  /*0720*/  NOP ;  /* 0x0000000000007918 */ /* 0x000fe20000000000 */
[----:B------:R-:W-:Y:S05]  /*0730*/  @P1 BRA `(.L_x_15) ;  /* 0x0000000000181947 */ /* 0x000fea0003800000 */
[----:B-1234-:R-:W1:Y:S01]  /*0740*/  LDS R2, [UR5+0x8] ;  /* 0x00000805ff027984 */ /* 0x01ee620008000800 */
[----:B------:R-:W2:Y:S01]  /*0750*/  LDC.64 R8, c[0x0][0x218] ;  /* 0x00008600ff087b82 */ /* 0x000ea20000000a00 */
[----:B------:R-:W-:Y:S02]  /*0760*/  IMAD.MOV.U32 R3, RZ, RZ, 0x70 ;  /* 0x00000070ff037424 */ /* 0x000fe400078e00ff */
[----:B--2---:R2:W-:Y:S03]  /*0770*/  STS.64 [UR5], R8 ;  /* 0x00000008ff007988 */ /* 0x0045e60008000a05 */
[----:B-1----:R-:W-:-:S05]  /*0780*/  LOP3.LUT R2, R2, 0x10, R3, 0xd8, !PT ;  /* 0x0000001002027812 */ /* 0x002fca00078ed803 */
[----:B------:R2:W-:Y:S02]  /*0790*/  STS [UR5+0x8], R2 ;  /* 0x00000802ff007988 */ /* 0x0005e40008000805 */
.L_x_15:
[----:B----4-:R-:W-:Y:S05]  /*07a0*/  BSYNC B1 ;  /* 0x0000000000017941 */ /* 0x010fea0003800000 */
.L_x_14:
[----:B------:R-:W-:Y:S04]  /*07b0*/  BSSY B1, `(.L_x_16) ;  /* 0x000000a000017945 */ /* 0x000fe80003800000 */
[----:B------:R-:W-:Y:S05]  /*07c0*/  @P1 BRA `(.L_x_17) ;  /* 0x0000000000201947 */ /* 0x000fea0003800000 */
[----:B-123--:R-:W1:Y:S01]  /*07d0*/  LDS R2, [UR5+0x34] ;  /* 0x00003405ff027984 */ /* 0x00ee620008000800 */
[----:B------:R-:W-:Y:S02]  /*07e0*/  IMAD.MOV.U32 R3, RZ, RZ, 0x3f000000 ;  /* 0x3f000000ff037424 */ /* 0x000fe400078e00ff */
[----:B------:R-:W-:Y:S01]  /*07f0*/  @!P1 IMAD.MOV.U32 R8, RZ, RZ, 0x1f ;  /* 0x0000001fff089424 */ /* 0x000fe200078e00ff */
[----:B------:R-:W2:Y:S02]  /*0800*/  @!P1 LDS R9, [UR5+0x38] ;  /* 0x00003805ff099984 */ /* 0x000ea40008000800 */
[----:B-1----:R-:W-:Y:S02]  /*0810*/  LOP3.LUT R2, R2, 0xff000000, R3, 0xb8, !PT ;  /* 0xff00000002027812 */ /* 0x002fe400078eb803 */
[----:B--2---:R-:W-:-:S03]  /*0820*/  @!P1 LOP3.LUT R3, R9, 0xff, R8, 0xb8, !PT ;  /* 0x000000ff09039812 */ /* 0x004fc600078eb808 */
[----:B------:R4:W-:Y:S04]  /*0830*/  STS [UR5+0x34], R2 ;  /* 0x00003402ff007988 */ /* 0x0009e80008000805 */
[----:B------:R4:W-:Y:S02]  /*0840*/  @!P1 STS [UR5+0x38], R3 ;  /* 0x00003803ff009988 */ /* 0x0009e40008000805 */
.L_x_17:
[----:B------:R-:W-:Y:S05]  /*0850*/  BSYNC B1 ;  /* 0x0000000000017941 */ /* 0x000fea0003800000 */
.L_x_16:
[----:B------:R-:W-:Y:S04]  /*0860*/  BSSY B1, `(.L_x_18) ;  /* 0x0000004000017945 */ /* 0x000fe80003800000 */
[----:B------:R-:W-:Y:S05]  /*0870*/  @P1 BRA `(.L_x_19) ;  /* 0x0000000000081947 */ /* 0x000fea0003800000 */
[----:B------:R1:W-:Y:S04]  /*0880*/  STS [UR5+0x24], R13 ;  /* 0x0000240dff007988 */ /* 0x0003e80008000805 */
[----:B------:R1:W-:Y:S02]  /*0890*/  STS [UR5+0x20], R5 ;  /* 0x00002005ff007988 */ /* 0x0003e40008000805 */
.L_x_19:
[----:B------:R-:W-:Y:S05]  /*08a0*/  BSYNC B1 ;  /* 0x0000000000017941 */ /* 0x000fea0003800000 */
.L_x_18:
[----:B------:R-:W-:Y:S04]  /*08b0*/  BSSY B1, `(.L_x_20) ;  /* 0x000000e000017945 */ /* 0x000fe80003800000 */
[----:B------:R-:W-:Y:S05]  /*08c0*/  @P1 BRA `(.L_x_21) ;  /* 0x0000000000301947 */ /* 0x000fea0003800000 */
[----:B----4-:R-:W4:Y:S01]  /*08d0*/  LDS R3, [UR5+0x34] ;  /* 0x00003405ff037984 */ /* 0x010f220008000800 */
[----:B--2---:R-:W2:Y:S03]  /*08e0*/  LDC.64 R8, c[0x0][0x240] ;  /* 0x00009000ff087b82 */ /* 0x004ea60000000a00 */
[----:B-1-3--:R-:W1:Y:S01]  /*08f0*/  LDS R2, [UR5+0x1c] ;  /* 0x00001c05ff027984 */ /* 0x00ae620008000800 */
[C---:B--2---:R-:W-:Y:S01]  /*0900*/  SHF.L.U64.HI R9, R8.reuse, 0x1, R9 ;  /* 0x0000000108097819 */ /* 0x044fe20000010209 */
[----:B------:R-:W-:-:S03]  /*0910*/  IMAD.SHL.U32 R8, R8, 0x2, RZ ;  /* 0x0000000208087824 */ /* 0x000fc600078e00ff */
[--C-:B------:R-:W-:Y:S02]  /*0920*/  SHF.R.U32.HI R11, RZ, 0x4, R9.reuse ;  /* 0x00000004ff0b7819 */ /* 0x100fe40000011609 */
[----:B------:R-:W-:-:S05]  /*0930*/  SHF.R.U64 R8, R8, 0x4, R9 ;  /* 0x0000000408087819 */ /* 0x000fca0000001209 */
[----:B------:R2:W-:Y:S01]  /*0940*/  STS [UR5+0xc], R8 ;  /* 0x00000c08ff007988 */ /* 0x0005e20008000805 */
[----:B----4-:R-:W-:Y:S02]  /*0950*/  LOP3.LUT R3, R3, 0x7, RZ, 0xb8, !PT ;  /* 0x0000000703037812 */ /* 0x010fe400078eb8ff */
[----:B-1----:R-:W-:-:S03]  /*0960*/  LOP3.LUT R2, R2, 0xf, R11, 0xb8, !PT ;  /* 0x0000000f02027812 */ /* 0x002fc600078eb80b */
[----:B------:R2:W-:Y:S04]  /*0970*/  STS [UR5+0x34], R3 ;  /* 0x00003403ff007988 */ /* 0x0005e80008000805 */
[----:B------:R2:W-:Y:S02]  /*0980*/  STS [UR5+0x1c], R2 ;  /* 0x00001c02ff007988 */ /* 0x0005e40008000805 */
.L_x_21:
[----:B------:R-:W-:Y:S05]  /*0990*/  BSYNC B1 ;  /* 0x0000000000017941 */ /* 0x000fea0003800000 */
.L_x_20:
[----:B------:R-:W-:Y:S04]  /*09a0*/  BSSY B2, `(.L_x_22) ;  /* 0x000001a000027945 */ /* 0x000fe80003800000 */
[----:B------:R-:W-:Y:S04]  /*09b0*/  BSSY B1, `(.L_x_23) ;  /* 0x0000015000017945 */ /* 0x000fe80003800000 */
[----:B------:R-:W-:Y:S05]  /*09c0*/  @P1 BRA `(.L_x_24) ;  /* 0x0000000000201947 */ /* 0x000fea0003800000 */
[----:B-1234-:R-:W1:Y:S02]  /*09d0*/  LDS R2, [UR5+0x34] ;  /* 0x00003405ff027984 */ /* 0x01ee640008000800 */
[----:B-1----:R-:W-:-:S05]  /*09e0*/  LOP3.LUT R2, R2, 0x38, RZ, 0xb8, !PT ;  /* 0x0000003802027812 */ /* 0x002fca00078eb8ff */
[----:B------:R1:W-:Y:S01]  /*09f0*/  STS [UR5+0x34], R2 ;  /* 0x00003402ff007988 */ /* 0x0003e20008000805 */
[----:B------:R-:W-:Y:S05]  /*0a00*/  @P1 BRA `(.L_x_25) ;  /* 0x0000000000201947 */ /* 0x000fea0003800000 */
[----:B-1----:R-:W1:Y:S01]  /*0a10*/  LDS R2, [UR5+0x8] ;  /* 0x00000805ff027984 */ /* 0x002e620008000800 */
[----:B------:R-:W-:-:S05]  /*0a20*/  IMAD.MOV.U32 R3, RZ, RZ, 0x780 ;  /* 0x00000780ff037424 */ /* 0x000fca00078e00ff */
[----:B-1----:R-:W-:-:S05]  /*0a30*/  LOP3.LUT R2, R2, 0x500, R3, 0xd8, !PT ;  /* 0x0000050002027812 */ /* 0x002fca00078ed803 */
[----:B------:R1:W-:Y:S02]  /*0a40*/  STS [UR5+0x8], R2 ;  /* 0x00000802ff007988 */ /* 0x0003e40008000805 */
.L_x_24:
[----:B------:R-:W-:Y:S05]  /*0a50*/  @P1 BRA `(.L_x_26) ;  /* 0x0000000000281947 */ /* 0x000fea0003800000 */
[----:B-1234-:R-:W1:Y:S02]  /*0a60*/  LDS R2, [UR5+0x8] ;  /* 0x00000805ff027984 */ /* 0x01ee640008000800 */
[----:B-1----:R-:W-:-:S05]  /*0a70*/  LOP3.LUT R2, R2, 0x1800, RZ, 0xb8, !PT ;  /* 0x0000180002027812 */ /* 0x002fca00078eb8ff */
[----:B------:R2:W-:Y:S02]  /*0a80*/  STS [UR5+0x8], R2 ;  /* 0x00000802ff007988 */ /* 0x0005e40008000805 */
.L_x_25:
[----:B------:R-:W-:Y:S05]  /*0a90*/  @P1 BREAK B1 ;  /* 0x0000000000011942 */ /* 0x000fea0003800000 */
[----:B------:R-:W-:Y:S05]  /*0aa0*/  @P1 BRA `(.L_x_27) ;  /* 0x0000000000241947 */ /* 0x000fea0003800000 */
[----:B-12---:R-:W1:Y:S01]  /*0ab0*/  LDS R2, [UR5+0x8] ;  /* 0x00000805ff027984 */ /* 0x006e620008000800 */
[----:B------:R-:W-:-:S05]  /*0ac0*/  IMAD.MOV.U32 R3, RZ, RZ, 0x6000 ;  /* 0x00006000ff037424 */ /* 0x000fca00078e00ff */
[----:B-1----:R-:W-:-:S04]  /*0ad0*/  LOP3.LUT R2, R2, 0x6000, R3, 0xd8, !PT ;  /* 0x0000600002027812 */ /* 0x002fc800078ed803 */
[----:B------:R-:W-:-:S05]  /*0ae0*/  LOP3.LUT R2, R2, 0x400000, RZ, 0xb8, !PT ;  /* 0x0040000002027812 */ /* 0x000fca00078eb8ff */
[----:B------:R1:W-:Y:S02]  /*0af0*/  STS [UR5+0x8], R2 ;  /* 0x00000802ff007988 */ /* 0x0003e40008000805 */
.L_x_26:
[----:B------:R-:W-:Y:S05]  /*0b00*/  BSYNC B1 ;  /* 0x0000000000017941 */ /* 0x000fea0003800000 */
.L_x_23:
[----:B-1234-:R-:W1:Y:S02]  /*0b10*/  @!P1 LDS R2, [UR5+0x8] ;  /* 0x00000805ff029984 */ /* 0x01ee640008000800 */
[----:B-1----:R-:W-:-:S05]  /*0b20*/  @!P1 LOP3.LUT R2, R2, 0x8000, RZ, 0xb8, !PT ;  /* 0x0000800002029812 */ /* 0x002fca00078eb8ff */
[----:B------:R3:W-:Y:S02]  /*0b30*/  @!P1 STS [UR5+0x8], R2 ;  /* 0x00000802ff009988 */ /* 0x0007e40008000805 */
.L_x_27:
[----:B------:R-:W-:Y:S05]  /*0b40*/  BSYNC B2 ;  /* 0x0000000000027941 */ /* 0x000fea0003800000 */
.L_x_22:
[----:B------:R-:W-:Y:S05]  /*0b50*/  WARPSYNC.ALL ;  /* 0x0000000000007948 */ /* 0x000fea0003800000 */
[----:B------:R-:W-:-:S04]  /*0b60*/  UIADD3 UR23, UR4, 0x80, URZ ;  /* 0x0000008004177890 */ /* 0x000fc8000fffe03f */
[----:B------:R-:W-:-:S04]  /*0b70*/  UIADD3 UR22, UP0, UR23, UR24, URZ ;  /* 0x0000001817167290 */ /* 0x000fc8000ff1e03f */
[----:B------:R-:W-:Y:S01]  /*0b80*/  ULEA.HI.X.SX32 UR23, UR23, UR25, 0x1, UP0 ;  /* 0x0000001917177291 */ /* 0x000fe200080f0e3f */
[----:B------:R-:W-:Y:S11]  /*0b90*/  @P0 BRA `(.L_x_28) ;  /* 0x0000000000280947 */ /* 0x000ff60003800000 */
[----:B-123--:R-:W1:Y:S01]  /*0ba0*/  S2R R2, SR_LANEID ;  /* 0x0000000000027919 */ /* 0x00ee620000000000 */
[----:B------:R-:W-:Y:S05]  /*0bb0*/  WARPSYNC.ALL ;  /* 0x0000000000007948 */ /* 0x000fea0003800000 */
[----:B-1----:R-:W-:-:S05]  /*0bc0*/  IMAD.SHL.U32 R8, R2, 0x4, RZ ;  /* 0x0000000402087824 */ /* 0x002fca00078e00ff */
[----:B------:R-:W1:Y:S01]  /*0bd0*/  LDS R9, [R8+UR5] ;  /* 0x0000000508097984 */ /* 0x000e620008000800 */
[----:B------:R-:W-:-:S05]  /*0be0*/  IADD3 R2, P2, R8, UR22, RZ ;  /* 0x0000001608027c10 */ /* 0x000fca000ff5e0ff */
[----:B------:R-:W-:-:S05]  /*0bf0*/  IMAD.X R3, RZ, RZ, UR23, P2 ;  /* 0x00000017ff037e24 */ /* 0x000fca00090e06ff */
[----:B-1----:R4:W2:Y:S01]  /*0c00*/  ATOMG.E.EXCH.STRONG.GPU PT, RZ, [R2], R9 ;  /* 0x0000000902ff73a8 */ /* 0x0028a200041ee100 */
[----:B------:R-:W-:-:S04]  /*0c10*/  DEPBAR {5,4,3,2,1,0} ;  /* 0x0000003f0000791a */ /* 0x000fc80000000000 */
[----:B------:R4:W-:Y:S01]  /*0c20*/  UTMACCTL.IV [UR22] ;  /* 0x00000000160079b9 */ /* 0x0009e20008000000 */
[----:B------:R-:W-:Y:S01]  /*0c30*/  NOP ;  /* 0x0000000000007918 */ /* 0x000fe20000000000 */
.L_x_28:
[----:B------:R-:W-:Y:S05]  /*0c40*/  @P0 BRA `(.L_x_29) ;  /* 0x00000000000c0947 */ /* 0x000fea0003800000 */
[----:B------:R0:W-:Y:S01]  /*0c50*/  UTMACMDFLUSH ;  /* 0x00000000000079b7 */ /* 0x0001e20000000000 */
[----:B------:R-:W-:Y:S05]  /*0c60*/  @P0 BRA `(.L_x_29) ;  /* 0x0000000000040947 */ /* 0x000fea0003800000 */
[----:B------:R-:W-:-:S04]  /*0c70*/  DEPBAR.LE SB0, 0x0 ;  /* 0x000080000000791a */ /* 0x000fc80000000000 */
.L_x_29:
[----:B------:R-:W-:Y:S05]  /*0c80*/  WARPSYNC.ALL ;  /* 0x0000000000007948 */ /* 0x000fea0003800000 */
[----:B--2---:R-:W-:Y:S06]  /*0c90*/  BAR.SYNC.DEFER_BLOCKING 0x0 ;  /* 0x0000000000007b1d */ /* 0x004fec0000010000 */
[----:B------:R-:W-:Y:S02]  /*0ca0*/  BSSY B2, `(.L_x_30) ;  /* 0x000000b000027945 */ /* 0x000fe40003800000 */
[----:B------:R-:W-:Y:S06]  /*0cb0*/  BAR.SYNC.DEFER_BLOCKING 0x0 ;  /* 0x0000000000007b1d */ /* 0x000fec0000010000 */
[----:B------:R2:W-:Y:S01]  /*0cc0*/  @!P0 STS [R12], RZ ;  /* 0x000000ff0c008388 */ /* 0x0005e20000000800 */
[----:B------:R-:W-:Y:S01]  /*0cd0*/  NOP ;  /* 0x0000000000007918 */ /* 0x000fe20000000000 */
[----:B------:R-:W-:Y:S05]  /*0ce0*/  @P1 BRA `(.L_x_31) ;  /* 0x0000000000181947 */ /* 0x000fea0003800000 */
[----:B-1-34-:R-:W1:Y:S01]  /*0cf0*/  LDS R2, [UR5+0x8] ;  /* 0x00000805ff027984 */ /* 0x01ae620008000800 */
[----:B------:R-:W3:Y:S01]  /*0d00*/  LDC.64 R8, c[0x0][0x220] ;  /* 0x00008800ff087b82 */ /* 0x000ee20000000a00 */
[----:B------:R-:W-:Y:S02]  /*0d10*/  IMAD.MOV.U32 R3, RZ, RZ, 0x70 ;  /* 0x00000070ff037424 */ /* 0x000fe400078e00ff */
[----:B---3--:R3:W-:Y:S03]  /*0d20*/  STS.64 [UR5], R8 ;  /* 0x00000008ff007988 */ /* 0x0087e60008000a05 */
[----:B-1----:R-:W-:-:S05]  /*0d30*/  LOP3.LUT R2, R2, 0x10, R3, 0xd8, !PT ;  /* 0x0000001002027812 */ /* 0x002fca00078ed803 */
[----:B------:R3:W-:Y:S02]  /*0d40*/  STS [UR5+0x8], R2 ;  /* 0x00000802ff007988 */ /* 0x0007e40008000805 */
.L_x_31:
[----:B----4-:R-:W-:Y:S05]  /*0d50*/  BSYNC B2 ;  /* 0x0000000000027941 */ /* 0x010fea0003800000 */
.L_x_30:
[----:B------:R-:W-:Y:S04]  /*0d60*/  BSSY B3, `(.L_x_32) ;  /* 0x0000011000037945 */ /* 0x000fe80003800000 */
[----:B------:R-:W-:Y:S04]  /*0d70*/  BSSY B2, `(.L_x_33) ;  /* 0x000000e000027945 */ /* 0x000fe80003800000 */
[----:B------:R-:W-:Y:S05]  /*0d80*/  @P1 BRA `(.L_x_34) ;  /* 0x0000000000241947 */ /* 0x000fea0003800000 */
[----:B-1-3--:R-:W1:Y:S01]  /*0d90*/  LDS R2, [UR5+0x34] ;  /* 0x00003405ff027984 */ /* 0x00ae620008000800 */
[----:B------:R-:W-:-:S05]  /*0da0*/  IMAD.MOV.U32 R3, RZ, RZ, 0x3f000000 ;  /* 0x3f000000ff037424 */ /* 0x000fca00078e00ff */
[----:B-1----:R-:W-:-:S05]  /*0db0*/  LOP3.LUT R2, R2, 0xff000000, R3, 0xb8, !PT ;  /* 0xff00000002027812 */ /* 0x002fca00078eb803 */
[----:B------:R1:W-:Y:S01]  /*0dc0*/  STS [UR5+0x34], R2 ;  /* 0x00003402ff007988 */ /* 0x0003e20008000805 */
[----:B------:R-:W-:Y:S05]  /*0dd0*/  @P1 BRA `(.L_x_35) ;  /* 0x00000000001c1947 */ /* 0x000fea0003800000 */
[----:B-1----:R-:W1:Y:S01]  /*0de0*/  LDS R2, [UR5+0x38] ;  /* 0x00003805ff027984 */ /* 0x002e620008000800 */
[----:B------:R-:W-:-:S05]  /*0df0*/  IMAD.MOV.U32 R3, RZ, RZ, 0x3f ;  /* 0x0000003fff037424 */ /* 0x000fca00078e00ff */
[----:B-1----:R-:W-:-:S05]  /*0e00*/  LOP3.LUT R2, R2, 0xff, R3, 0xb8, !PT ;  /* 0x000000ff02027812 */ /* 0x002fca00078eb803 */
[----:B------:R4:W-:Y:S02]  /*0e10*/  STS [UR5+0x38], R2 ;  /* 0x00003802ff007988 */ /* 0x0009e40008000805 */
.L_x_34:
[----:B------:R-:W-:Y:S05]  /*0e20*/  @P1 BREAK B2 ;  /* 0x0000000000021942 */ /* 0x000fea0003800000 */
[----:B------:R-:W-:Y:S05]  /*0e30*/  @P1 BRA `(.L_x_36) ;  /* 0x00000000000c1947 */ /* 0x000fea0003800000 */
[----:B------:R1:W-:Y:S02]  /*0e40*/  STS [UR5+0x20], R5 ;  /* 0x00002005ff007988 */ /* 0x0003e40008000805 */
.L_x_35:
[----:B------:R-:W-:Y:S05]  /*0e50*/  BSYNC B2 ;  /* 0x0000000000027941 */ /* 0x000fea0003800000 */
.L_x_33:
[----:B------:R1:W-:Y:S02]  /*0e60*/  @!P1 STS [UR5+0x24], R4 ;  /* 0x00002404ff009988 */ /* 0x0003e40008000805 */
.L_x_36:
[----:B------:R-:W-:Y:S05]  /*0e70*/  BSYNC B3 ;  /* 0x0000000000037941 */ /* 0x000fea0003800000 */
.L_x_32:
[----:B------:R-:W-:Y:S05]  /*0e80*/  WARPSYNC.ALL ;  /* 0x0000000000007948 */ /* 0x000fea0003800000 */
[----:B------:R-:W-:Y:S04]  /*0e90*/  BSSY B3, `(.L_x_37) ;  /* 0x000000e000037945 */ /* 0x000fe80003800000 */
[----:B------:R-:W-:Y:S05]  /*0ea0*/  @P1 BRA `(.L_x_38) ;  /* 0x0000000000301947 */ /* 0x000fea0003800000 */
[----:B------:R-:W5:Y:S01]  /*0eb0*/  LDS R3, [UR5+0x34] ;  /* 0x00003405ff037984 */ /* 0x000f620008000800 */
[----:B-1----:R-:W1:Y:S03]  /*0ec0*/  LDC.64 R4, c[0x0][0x248] ;  /* 0x00009200ff047b82 */ /* 0x002e660000000a00 */
[----:B---34-:R-:W3:Y:S01]  /*0ed0*/  LDS R2, [UR5+0x1c] ;  /* 0x00001c05ff027984 */ /* 0x018ee20008000800 */
[C---:B-1----:R-:W-:Y:S01]  /*0ee0*/  SHF.L.U64.HI R5, R4.reuse, 0x1, R5 ;  /* 0x0000000104057819 */ /* 0x042fe20000010205 */
[----:B------:R-:W-:-:S03]  /*0ef0*/  IMAD.SHL.U32 R4, R4, 0x2, RZ ;  /* 0x0000000204047824 */ /* 0x000fc600078e00ff */
[--C-:B------:R-:W-:Y:S02]  /*0f00*/  SHF.R.U32.HI R9, RZ, 0x4, R5.reuse ;  /* 0x00000004ff097819 */ /* 0x100fe40000011605 */
[----:B------:R-:W-:-:S05]  /*0f10*/  SHF.R.U64 R4, R4, 0x4, R5 ;  /* 0x0000000404047819 */ /* 0x000fca0000001205 */
[----:B------:R1:W-:Y:S01]  /*0f20*/  STS [UR5+0xc], R4 ;  /* 0x00000c04ff007988 */ /* 0x0003e20008000805 */
[----:B-----5:R-:W-:Y:S02]  /*0f30*/  LOP3.LUT R3, R3, 0x7, RZ, 0xb8, !PT ;  /* 0x0000000703037812 */ /* 0x020fe400078eb8ff */
[----:B---3--:R-:W-:-:S03]  /*0f40*/  LOP3.LUT R2, R2, 0xf, R9, 0xb8, !PT ;  /* 0x0000000f02027812 */ /* 0x008fc600078eb809 */
[----:B------:R1:W-:Y:S04]  /*0f50*/  STS [UR5+0x34], R3 ;  /* 0x00003403ff007988 */ /* 0x0003e80008000805 */
[----:B------:R1:W-:Y:S02]  /*0f60*/  STS [UR5+0x1c], R2 ;  /* 0x00001c02ff007988 */ /* 0x0003e40008000805 */
.L_x_38:
[----:B------:R-:W-:Y:S05]  /*0f70*/  BSYNC B3 ;  /* 0x0000000000037941 */ /* 0x000fea0003800000 */
.L_x_37:
[----:B------:R-:W-:Y:S04]  /*0f80*/  BSSY B3, `(.L_x_39) ;  /* 0x000001a000037945 */ /* 0x000fe80003800000 */
[----:B------:R-:W-:Y:S04]  /*0f90*/  BSSY B4, `(.L_x_40) ;  /* 0x0000015000047945 */ /* 0x000fe80003800000 */
[----:B------:R-:W-:Y:S05]  /*0fa0*/  @P1 BRA `(.L_x_41) ;  /* 0x0000000000201947 */ /* 0x000fea0003800000 */
[----:B-1-34-:R-:W1:Y:S02]  /*0fb0*/  LDS R2, [UR5+0x34] ;  /* 0x00003405ff027984 */ /* 0x01ae640008000800 */
[----:B-1----:R-:W-:-:S05]  /*0fc0*/  LOP3.LUT R2, R2, 0x38, RZ, 0xb8, !PT ;  /* 0x0000003802027812 */ /* 0x002fca00078eb8ff */
[----:B------:R1:W-:Y:S01]  /*0fd0*/  STS [UR5+0x34], R2 ;  /* 0x00003402ff007988 */ /* 0x0003e20008000805 */
[----:B------:R-:W-:Y:S05]  /*0fe0*/  @P1 BRA `(.L_x_42) ;  /* 0x0000000000201947 */ /* 0x000fea0003800000 */
[----:B-1----:R-:W1:Y:S01]  /*0ff0*/  LDS R2, [UR5+0x8] ;  /* 0x00000805ff027984 */ /* 0x002e620008000800 */
[----:B------:R-:W-:-:S05]  /*1000*/  IMAD.MOV.U32 R3, RZ, RZ, 0x780 ;  /* 0x00000780ff037424 */ /* 0x000fca00078e00ff */
[----:B-1----:R-:W-:-:S05]  /*1010*/  LOP3.LUT R2, R2, 0x500, R3, 0xd8, !PT ;  /* 0x0000050002027812 */ /* 0x002fca00078ed803 */
[----:B------:R1:W-:Y:S02]  /*1020*/  STS [UR5+0x8], R2 ;  /* 0x00000802ff007988 */ /* 0x0003e40008000805 */
.L_x_41:
[----:B------:R-:W-:Y:S05]  /*1030*/  @P1 BRA `(.L_x_43) ;  /* 0x0000000000281947 */ /* 0x000fea0003800000 */
[----:B-1-34-:R-:W1:Y:S02]  /*1040*/  LDS R2, [UR5+0x8] ;  /* 0x00000805ff027984 */ /* 0x01ae640008000800 */
[----:B-1----:R-:W-:-:S05]  /*1050*/  LOP3.LUT R2, R2, 0x1800, RZ, 0xb8, !PT ;  /* 0x0000180002027812 */ /* 0x002fca00078eb8ff */
[----:B------:R3:W-:Y:S02]  /*1060*/  STS [UR5+0x8], R2 ;  /* 0x00000802ff007988 */ /* 0x0007e40008000805 */
.L_x_42:
[----:B------:R-:W-:Y:S05]  /*1070*/  @P1 BREAK B4 ;  /* 0x0000000000041942 */ /* 0x000fea0003800000 */
[----:B------:R-:W-:Y:S05]  /*1080*/  @P1 BRA `(.L_x_44) ;  /* 0x0000000000241947 */ /* 0x000fea0003800000 */
[----:B-1-3--:R-:W1:Y:S01]  /*1090*/  LDS R2, [UR5+0x8] ;  /* 0x00000805ff027984 */ /* 0x00ae620008000800 */
[----:B------:R-:W-:-:S05]  /*10a0*/  IMAD.MOV.U32 R3, RZ, RZ, 0x6000 ;  /* 0x00006000ff037424 */ /* 0x000fca00078e00ff */
[----:B-1----:R-:W-:-:S04]  /*10b0*/  LOP3.LUT R2, R2, 0x6000, R3, 0xd8, !PT ;  /* 0x0000600002027812 */ /* 0x002fc800078ed803 */
[----:B------:R-:W-:-:S05]  /*10c0*/  LOP3.LUT R2, R2, 0x400000, RZ, 0xb8, !PT ;  /* 0x0040000002027812 */ /* 0x000fca00078eb8ff */
[----:B------:R1:W-:Y:S02]  /*10d0*/  STS [UR5+0x8], R2 ;  /* 0x00000802ff007988 */ /* 0x0003e40008000805 */
.L_x_43:
[----:B------:R-:W-:Y:S05]  /*10e0*/  BSYNC B4 ;  /* 0x0000000000047941 */ /* 0x000fea0003800000 */
.L_x_40:
[----:B-1-34-:R-:W1:Y:S02]  /*10f0*/  @!P1 LDS R2, [UR5+0x8] ;  /* 0x00000805ff029984 */ /* 0x01ae640008000800 */
[----:B-1----:R-:W-:-:S05]  /*1100*/  @!P1 LOP3.LUT R2, R2, 0x8000, RZ, 0xb8, !PT ;  /* 0x0000800002029812 */ /* 0x002fca00078eb8ff */
[----:B------:R4:W-:Y:S02]  /*1110*/  @!P1 STS [UR5+0x8], R2 ;  /* 0x00000802ff009988 */ /* 0x0009e40008000805 */
.L_x_44:
[----:B------:R-:W-:Y:S05]  /*1120*/  BSYNC B3 ;  /* 0x0000000000037941 */ /* 0x000fea0003800000 */
.L_x_39:
[----:B------:R-:W-:Y:S05]  /*1130*/  WARPSYNC.ALL ;  /* 0x0000000000007948 */ /* 0x000fea0003800000 */
[----:B------:R-:W-:Y:S01]  /*1140*/  UIADD3 UR4, UR4, 0x100, URZ ;  /* 0x0000010004047890 */ /* 0x000fe2000fffe03f */
[----:B------:R-:W-:Y:S01]  /*1150*/  ISETP.GE.AND P2, PT, R14, 0x1, PT ;  /* 0x000000010e00780c */ /* 0x000fe20003f46270 */
[----:B------:R-:W-:Y:S01]  /*1160*/  IMAD.MOV.U32 R24, RZ, RZ, RZ ;  /* 0x000000ffff187224 */ /* 0x000fe200078e00ff */
[----:B------:R-:W-:Y:S01]  /*1170*/  SHF.R.U32.HI R8, RZ, 0x5, R0 ;  /* 0x00000005ff087819 */ /* 0x000fe20000011600 */
[----:B------:R-:W-:-:S04]  /*1180*/  UIADD3 UR24, UP0, UR4, UR24, URZ ;  /* 0x0000001804187290 */ /* 0x000fc8000ff1e03f */
[----:B------:R-:W-:Y:S01]  /*1190*/  ULEA.HI.X.SX32 UR25, UR4, UR25, 0x1, UP0 ;  /* 0x0000001904197291 */ /* 0x000fe200080f0e3f */
[----:B------:R-:W-:Y:S11]  /*11a0*/  @P0 BRA `(.L_x_45) ;  /* 0x0000000000280947 */ /* 0x000ff60003800000 */
[----:B-1-34-:R-:W1:Y:S01]  /*11b0*/  S2R R2, SR_LANEID ;  /* 0x0000000000027919 */ /* 0x01ae620000000000 */
[----:B------:R-:W-:Y:S05]  /*11c0*/  WARPSYNC.ALL ;  /* 0x0000000000007948 */ /* 0x000fea0003800000 */
[----:B-1----:R-:W-:-:S05]  /*11d0*/  IMAD.SHL.U32 R4, R2, 0x4, RZ ;  /* 0x0000000402047824 */ /* 0x002fca00078e00ff */
[----:B------:R-:W1:Y:S01]  /*11e0*/  LDS R5, [R4+UR5] ;  /* 0x0000000504057984 */ /* 0x000e620008000800 */
[----:B------:R-:W-:-:S05]  /*11f0*/  IADD3 R2, P3, R4, UR24, RZ ;  /* 0x0000001804027c10 */ /* 0x000fca000ff7e0ff */
[----:B------:R-:W-:-:S05]  /*1200*/  IMAD.X R3, RZ, RZ, UR25, P3 ;  /* 0x00000019ff037e24 */ /* 0x000fca00098e06ff */
[----:B-1----:R1:W3:Y:S01]  /*1210*/  ATOMG.E.EXCH.STRONG.GPU PT, RZ, [R2], R5 ;  /* 0x0000000502ff73a8 */ /* 0x0022e200041ee100 */
[----:B------:R-:W-:-:S04]  /*1220*/  DEPBAR {5,4,3,2,1,0} ;  /* 0x0000003f0000791a */ /* 0x000fc80000000000 */
[----:B------:R1:W-:Y:S01]  /*1230*/  UTMACCTL.IV [UR24] ;  /* 0x00000000180079b9 */ /* 0x0003e20008000000 */
[----:B------:R-:W-:Y:S01]  /*1240*/  NOP ;  /* 0x0000000000007918 */ /* 0x000fe20000000000 */
.L_x_45:
[----:B------:R-:W-:Y:S05]  /*1250*/  @P0 BRA `(.L_x_46) ;  /* 0x00000000000c0947 */ /* 0x000fea0003800000 */
[----:B------:R0:W-:Y:S01]  /*1260*/  UTMACMDFLUSH ;  /* 0x00000000000079b7 */ /* 0x0001e20000000000 */
[----:B------:R-:W-:Y:S05]  /*1270*/  @P0 BRA `(.L_x_46) ;  /* 0x0000000000040947 */ /* 0x000fea0003800000 */
[----:B------:R-:W-:-:S04]  /*1280*/  DEPBAR.LE SB0, 0x0 ;  /* 0x000080000000791a */ /* 0x000fc80000000000 */
.L_x_46:
[----:B------:R-:W-:Y:S05]  /*1290*/  WARPSYNC.ALL ;  /* 0x0000000000007948 */ /* 0x000fea0003800000 */
[----:B---3--:R-:W-:Y:S01]  /*12a0*/  BAR.SYNC.DEFER_BLOCKING 0x0 ;  /* 0x0000000000007b1d */ /* 0x008fe20000010000 */
[----:B------:R-:W-:Y:S01]  /*12b0*/  R2UR UR27, R8 ;  /* 0x00000000081b72ca */ /* 0x000fe200000e0000 */
[----:B------:R-:W-:Y:S01]  /*12c0*/  USHF.L.U32 UR26, UR29, 0x8, URZ ;  /* 0x000000081d1a7899 */ /* 0x000fe2000800063f */
[----:B------:R-:W-:Y:S01]  /*12d0*/  IMAD.MOV.U32 R25, RZ, RZ, RZ ;  /* 0x000000ffff197224 */ /* 0x000fe200078e00ff */
[----:B------:R-:W-:Y:S02]  /*12e0*/  CS2R R26, SRZ ;  /* 0x00000000001a7805 */ /* 0x000fe4000001ff00 */
[----:B------:R-:W-:Y:S01]  /*12f0*/  CS2R R28, SRZ ;  /* 0x00000000001c7805 */ /* 0x000fe2000001ff00 */
[----:B------:R-:W-:Y:S01]  /*1300*/  VOTEU.ALL UP0, P1 ;  /* 0x00000000003f7886 */ /* 0x000fe20000800000 */
[----:B------:R-:W-:Y:S01]  /*1310*/  UMOV UR6, 0x1 ;  /* 0x0000000100067882 */ /* 0x000fe20000000000 */
[----:B------:R-:W-:Y:S01]  /*1320*/  VOTEU.ALL UP1, P1 ;  /* 0x00000000003f7886 */ /* 0x000fe20000820000 */
[----:B------:R-:W-:Y:S01]  /*1330*/  VOTEU.ALL UP2, P1 ;  /* 0x00000000003f7886 */ /* 0x000fe20000840000 */
[----:B------:R-:W-:Y:S01]  /*1340*/  CS2R R30, SRZ ;  /* 0x00000000001e7805 */ /* 0x000fe2000001ff00 */
[----:B------:R-:W-:-:S04]  /*1350*/  @!UP0 UIADD3 UR8, -UR6, 0x100000, URZ ;  /* 0x0010000006088890 */ /* 0x000fc8000fffe13f */
[----:B------:R-:W-:Y:S02]  /*1360*/  @!UP0 USHF.L.U32 UR9, UR8, 0xb, URZ ;  /* 0x0000000b08098899 */ /* 0x000fe4000800063f */
[----:B------:R-:W-:Y:S01]  /*1370*/  @!UP0 USHF.L.U32 UR8, UR8, 0x1, URZ ;  /* 0x0000000108088899 */ /* 0x000fe2000800063f */
        /* <DEDUP_REMOVED lines=9> */
[----:B------:R-:W-:Y:S01]  /*1410*/  VOTEU.ALL UP0, P1 ;  /* 0x00000000003f7886 */ /* 0x000fe20000800000 */
[----:B------:R-:W-:Y:S02]  /*1420*/  CS2R R38, SRZ ;  /* 0x0000000000267805 */ /* 0x000fe4000001ff00 */
[----:B------:R-:W-:Y:S02]  /*1430*/  CS2R R40, SRZ ;  /* 0x0000000000287805 */ /* 0x000fe4000001ff00 */
[----:B------:R-:W-:Y:S02]  /*1440*/  CS2R R42, SRZ ;  /* 0x00000000002a7805 */ /* 0x000fe4000001ff00 */
[----:B------:R-:W-:-:S02]  /*1450*/  CS2R R44, SRZ ;  /* 0x00000000002c7805 */ /* 0x000fc4000001ff00 */
[----:B------:R-:W-:Y:S02]  /*1460*/  CS2R R46, SRZ ;  /* 0x00000000002e7805 */ /* 0x000fe4000001ff00 */
[----:B------:R-:W-:Y:S01]  /*1470*/  CS2R R48, SRZ ;  /* 0x0000000000307805 */ /* 0x000fe2000001ff00 */
[----:B------:R-:W3:Y:S02]  /*1480*/  FENCE.VIEW.ASYNC.S ;  /* 0x00000000000073c6 */ /* 0x000ee40000000000 */
[----:B---3--:R-:W3:Y:S02]  /*1490*/  @!UP0 SYNCS.EXCH.64 URZ, [UR5+0xf000], UR8 ;  /* 0x00f00008053f85b2 */ /* 0x008ee40008000100 */
[----:B---3--:R-:W-:Y:S01]  /*14a0*/  BAR.SYNC.DEFER_BLOCKING 0x0 ;  /* 0x0000000000007b1d */ /* 0x008fe20000010000 */
[----:B------:R-:W-:Y:S02]  /*14b0*/  CS2R R50, SRZ ;  /* 0x0000000000327805 */ /* 0x000fe4000001ff00 */
[----:B------:R-:W-:-:S02]  /*14c0*/  CS2R R52, SRZ ;  /* 0x0000000000347805 */ /* 0x000fc4000001ff00 */
[----:B------:R-:W-:Y:S02]  /*14d0*/  CS2R R54, SRZ ;  /* 0x0000000000367805 */ /* 0x000fe4000001ff00 */
[----:B------:R-:W-:Y:S02]  /*14e0*/  CS2R R56, SRZ ;  /* 0x0000000000387805 */ /* 0x000fe4000001ff00 */
[----:B------:R-:W-:Y:S02]  /*14f0*/  CS2R R58, SRZ ;  /* 0x00000000003a7805 */ /* 0x000fe4000001ff00 */
[----:B------:R-:W-:Y:S02]  /*1500*/  CS2R R60, SRZ ;  /* 0x00000000003c7805 */ /* 0x000fe4000001ff00 */
        /* <DEDUP_REMOVED lines=16> */
[----:B------:R-:W-:Y:S01]  /*1610*/  CS2R R94, SRZ ;  /* 0x00000000005e7805 */ /* 0x000fe2000001ff00 */
[----:B------:R3:W4:Y:S02]  /*1620*/  @!UP1 SYNCS.EXCH.64 URZ, [UR5+0xf008], UR10 ;  /* 0x00f0080a053f95b2 */ /* 0x0007240008000100 */
[----:B----4-:R-:W-:Y:S01]  /*1630*/  BAR.SYNC.DEFER_BLOCKING 0x0 ;  /* 0x0000000000007b1d */ /* 0x010fe20000010000 */
        /* <DEDUP_REMOVED lines=9> */
[----:B------:R-:W-:Y:S01]  /*16d0*/  CS2R R114, SRZ ;  /* 0x0000000000727805 */ /* 0x000fe2000001ff00 */
[----:B---3--:R-:W-:Y:S01]  /*16e0*/  USHF.L.U32 UR11, UR30, 0x6, URZ ;  /* 0x000000061e0b7899 */ /* 0x008fe2000800063f */
        /* <DEDUP_REMOVED lines=12> */
[----:B------:R3:W4:Y:S01]  /*17b0*/  @!UP2 SYNCS.EXCH.64 URZ, [UR5+0xf010], UR6 ;  /* 0x00f01006053fa5b2 */ /* 0x0007220008000100 */
[----:B------:R-:W-:Y:S02]  /*17c0*/  CS2R R140, SRZ ;  /* 0x00000000008c7805 */ /* 0x000fe4000001ff00 */
[----:B------:R-:W-:Y:S02]  /*17d0*/  CS2R R142, SRZ ;  /* 0x00000000008e7805 */ /* 0x000fe4000001ff00 */
[----:B------:R-:W-:Y:S02]  /*17e0*/  CS2R R144, SRZ ;  /* 0x0000000000907805 */ /* 0x000fe4000001ff00 */
[----:B------:R-:W-:-:S02]  /*17f0*/  CS2R R146, SRZ ;  /* 0x0000000000927805 */ /* 0x000fc4000001ff00 */
[----:B------:R-:W-:Y:S02]  /*1800*/  CS2R R148, SRZ ;  /* 0x0000000000947805 */ /* 0x000fe4000001ff00 */
[----:B------:R-:W-:Y:S01]  /*1810*/  CS2R R150, SRZ ;  /* 0x0000000000967805 */ /* 0x000fe2000001ff00 */
[----:B------:R-:W-:Y:S06]  /*1820*/  @!P2 BRA `(.L_x_47) ;  /* 0x0000000400f4a947 */ /* 0x000fec0003800000 */
        /* <DEDUP_REMOVED lines=63> */
[----:B------:R-:W-:Y:S01]  /*1c20*/  CS2R R150, SRZ ;  /* 0x0000000000967805 */ /* 0x000fe2000001ff00 */
[----:B------:R-:W-:Y:S01]  /*1c30*/  UMOV UR4, URZ ;  /* 0x0000003f00047c82 */ /* 0x000fe20008000000 */
[----:B------:R-:W-:-:S05]  /*1c40*/  UMOV UR10, URZ ;  /* 0x0000003f000a7c82 */ /* 0x000fca0008000000 */
.L_x_49:
[----:B----4-:R-:W-:Y:S01]  /*1c50*/  BAR.SYNC.DEFER_BLOCKING 0x0 ;  /* 0x0000000000007b1d */ /* 0x010fe20000010000 */
[----:B------:R-:W-:Y:S01]  /*1c60*/  ULEA UR31, UR4, UR5, 0x3 ;  /* 0x00000005041f7291 */ /* 0x000fe2000f8e183f */
[----:B-1----:R-:W-:Y:S01]  /*1c70*/  @!P1 IMAD.MOV.U32 R2, RZ, RZ, 0x5000 ;  /* 0x00005000ff029424 */ /* 0x002fe200078e00ff */
[----:B------:R-:W-:Y:S01]  /*1c80*/  ELECT P0, URZ, PT ;  /* 0x00000000003f782f */ /* 0x000fe20003800000 */
[----:B------:R-:W-:-:S03]  /*1c90*/  ULEA UR8, UR4, UR5, 0xc ;  /* 0x0000000504087291 */ /* 0x000fc6000f8e603f */
[----:B------:R-:W-:Y:S01]  /*1ca0*/  ISETP.LT.U32.AND P0, PT, R6, 0x20, P0 ;  /* 0x000000200600780c */ /* 0x000fe20000701070 */
[----:B------:R-:W-:Y:S02]  /*1cb0*/  UIADD3 UR9, UR31, 0xf000, URZ ;  /* 0x0000f0001f097890 */ /* 0x000fe4000fffe03f */
[----:B------:R-:W-:Y:S02]  /*1cc0*/  UIADD3 UR8, UR8, 0xc000, URZ ;  /* 0x0000c00008087890 */ /* 0x000fe4000fffe03f */
[----:B------:R-:W-:Y:S02]  /*1cd0*/  ULEA UR16, UR4, UR5, 0xe ;  /* 0x0000000504107291 */ /* 0x000fe4000f8e703f */
[----:B------:R-:W-:Y:S01]  /*1ce0*/  ULOP3.LUT UR14, UR27, 0x3, URZ, 0xc0, !UPT ;  /* 0x000000031b0e7892 */ /* 0x000fe2000f8ec03f */
[----:B------:R-:W-:Y:S01]  /*1cf0*/  UMOV UR15, UR10 ;  /* 0x0000000a000f7c82 */ /* 0x000fe20008000000 */
[----:B------:R-:W-:Y:S02]  /*1d00*/  UMOV UR13, UR9 ;  /* 0x00000009000d7c82 */ /* 0x000fe40008000000 */
[----:B------:R-:W-:-:S02]  /*1d10*/  ULEA UR12, UR14, UR16, 0xc ;  /* 0x000000100e0c7291 */ /* 0x000fc4000f8e603f */
[----:B------:R-:W-:Y:S01]  /*1d20*/  VOTEU.ANY UP0, P0 ;  /* 0x00000000003f7886 */ /* 0x000fe20000000100 */
[----:B------:R-:W-:Y:S01]  /*1d30*/  VOTEU.ANY UP1, P0 ;  /* 0x00000000003f7886 */ /* 0x000fe20000020100 */
[----:B------:R-:W-:Y:S01]  /*1d40*/  ULEA UR14, UR14, UR26, 0x6 ;  /* 0x0000001a0e0e7291 */ /* 0x000fe2000f8e303f */
[----:B------:R1:W-:Y:S01]  /*1d50*/  @!P1 SYNCS.ARRIVE.TRANS64 RZ, [UR31+0xf000], R2 ;  /* 0x00f00002ffff99a7 */ /* 0x0003e2000800001f */
[----:B------:R-:W-:Y:S01]  /*1d60*/  BAR.SYNC.DEFER_BLOCKING 0x0 ;  /* 0x0000000000007b1d */ /* 0x000fe20000010000 */
[----:B------:R-:W-:Y:S02]  /*1d70*/  USHF.R.U32.HI UR28, URZ, 0x4, UR16 ;  /* 0x000000043f1c7899 */ /* 0x000fe40008011610 */
[----:B------:R-:W-:Y:S02]  /*1d80*/  USHF.R.U32.HI UR16, URZ, 0x4, UR8 ;  /* 0x000000043f107899 */ /* 0x000fe40008011608 */
[----:B------:R-:W-:Y:S01]  /*1d90*/  USGXT.U32 UR28, UR28, 0xe ;  /* 0x0000000e1c1c789a */ /* 0x000fe20008000000 */
[----:B---3--:R-:W-:Y:S01]  /*1da0*/  @UP0 UMOV UR6, UR20 ;  /* 0x0000001400060c82 */ /* 0x008fe20008000000 */
[----:B------:R-:W-:Y:S01]  /*1db0*/  @UP0 UMOV UR7, UR21 ;  /* 0x0000001500070c82 */ /* 0x000fe20008000000 */
[----:B-1----:R-:W-:Y:S01]  /*1dc0*/  SHF.L.U32 R2, R7, 0x1f, RZ ;  /* 0x0000001f07027819 */ /* 0x002fe200000006ff */
[----:B------:R-:W-:-:S02]  /*1dd0*/  USGXT.U32 UR16, UR16, 0xe ;  /* 0x0000000e1010789a */ /* 0x000fc40008000000 */
[----:B------:R-:W-:Y:S01]  /*1de0*/  ULOP3.LUT UR18, UR28, 0x1000000, URZ, 0xfc, !UPT ;  /* 0x010000001c127892 */ /* 0x000fe2000f8efc3f */
[----:B------:R-:W-:Y:S01]  /*1df0*/  UMOV UR17, 0x80000020 ;  /* 0x8000002000117882 */ /* 0x000fe20000000000 */
[----:B------:R-:W-:Y:S01]  /*1e00*/  UMOV UR19, 0x40000040 ;  /* 0x4000004000137882 */ /* 0x000fe20000000000 */
[----:B------:R1:W-:Y:S01]  /*1e10*/  @UP1 UTMALDG.2D [UR8], [UR6] ;  /* 0x00000008060015b4 */ /* 0x0003e20008008000 */
[----:B------:R3:W-:Y:S06]  /*1e20*/  MEMBAR.ALL.CTA ;  /* 0x0000000000007992 */ /* 0x0007ec0000008000 */
[----:B---3--:R-:W3:Y:S02]  /*1e30*/  FENCE.VIEW.ASYNC.S ;  /* 0x00000000000073c6 */ /* 0x008ee40000000000 */
[----:B---3--:R-:W-:Y:S06]  /*1e40*/  BAR.SYNC.DEFER_BLOCKING 0x0 ;  /* 0x0000000000007b1d */ /* 0x008fec0000010000 */
[----:B------:R1:W-:Y:S02]  /*1e50*/  UTMALDG.2D [UR12], [UR22] ;  /* 0x0000000c160075b4 */ /* 0x0003e40008008000 */
[----:B------:R-:W-:Y:S06]  /*1e60*/  BAR.SYNC.DEFER_BLOCKING 0x0 ;  /* 0x0000000000007b1d */ /* 0x000fec0000010000 */
[----:B------:R-:W3:Y:S02]  /*1e70*/  SYNCS.PHASECHK.TRANS64.TRYWAIT P0, [UR31+0xf000], R2 ;  /* 0x00f00002ff0075a7 */ /* 0x000ee4000800015f */
[----:B-1-3--:R-:W-:Y:S05]  /*1e80*/  @!P0 BRA `(.L_x_48) ;  /* 0x0000000800248947 */ /* 0x00afea0003800000 */
.L_x_50:
[----:B------:R-:W-:Y:S02]  /*1e90*/  WARPGROUP.DEPBAR.LE gsb0, 0x0 ;  /* 0x00008000000079c5 */ /* 0x000fe40000010000 */
[----:B------:R-:W-:Y:S01]  /*1ea0*/  WARPGROUP.ARRIVE ;  /* 0x00000000000079c5 */ /* 0x000fe20000000000 */
[----:B------:R-:W1:Y:S01]  /*1eb0*/  LDC R2, c[0x0][0x230] ;  /* 0x00008c00ff027b82 */ /* 0x000e620000000800 */
[----:B------:R-:W-:Y:S01]  /*1ec0*/  UIADD3 UR10, UR10, 0x20, URZ ;  /* 0x000000200a0a7890 */ /* 0x000fe2000fffe03f */
[----:B------:R-:W-:Y:S01]  /*1ed0*/  UMOV UR14, 0x1000080 ;  /* 0x01000080000e7882 */ /* 0x000fe20000000000 */
[----:B------:R-:W-:Y:S02]  /*1ee0*/  UMOV UR15, 0x40000040 ;  /* 0x40000040000f7882 */ /* 0x000fe40000000000 */
[----:B------:R-:W-:Y:S01]  /*1ef0*/  HGMMA.64x256x16.F32.BF16 R24, gdesc[UR16].tnspB, R24 ;  /* 0x43e00000101879f0 */ /* 0x000fe20008701818 */
[----:B------:R-:W-:Y:S01]  /*1f00*/  UMOV UR6, UR28 ;  /* 0x0000001c00067c82 */ /* 0x000fe20008000000 */
[----:B------:R-:W-:Y:S01]  /*1f10*/  UMOV UR7, URZ ;  /* 0x0000003f00077c82 */ /* 0x000fe20008000000 */
[----:B------:R-:W-:-:S02]  /*1f20*/  UIADD3 UR4, UR4, 0x1, URZ ;  /* 0x0000000104047890 */ /* 0x000fc4000fffe03f */
[----:B------:R-:W-:Y:S01]  /*1f30*/  UIADD3.64 UR14, UR6, UR14, URZ ;  /* 0x0000000e060e7297 */ /* 0x000fe2000fffe03f */
[----:B------:R-:W-:Y:S01]  /*1f40*/  UMOV UR12, 0xfffffffe ;  /* 0xfffffffe000c7882 */ /* 0x000fe20000000000 */
[----:B------:R-:W-:Y:S01]  /*1f50*/  UMOV UR13, 0x7fffffdf ;  /* 0x7fffffdf000d7882 */ /* 0x000fe20000000000 */
[----:B------:R-:W-:Y:S01]  /*1f60*/  UMOV UR6, UR16 ;  /* 0x0000001000067c82 */ /* 0x000fe20008000000 */
[----:B------:R-:W-:Y:S01]  /*1f70*/  UMOV UR7, URZ ;  /* 0x0000003f00077c82 */ /* 0x000fe20008000000 */
[----:B------:R-:W-:Y:S02]  /*1f80*/  UISETP.NE.U32.AND UP0, UPT, UR4, 0x3, UPT ;  /* 0x000000030400788c */ /* 0x000fe4000bf05070 */
[----:B------:R-:W-:Y:S02]  /*1f90*/  UIADD3.64 UR12, UR6, -UR12, URZ ;  /* 0x8000000c060c7297 */ /* 0x000fe4000fffe03f */
[----:B------:R-:W-:Y:S02]  /*1fa0*/  USEL UR6, URZ, 0x1, UP0 ;  /* 0x000000013f067887 */ /* 0x000fe40008000000 */
[----:B------:R-:W-:Y:S01]  /*1fb0*/  USEL UR4, UR4, URZ, UP0 ;  /* 0x0000003f04047287 */ /* 0x000fe20008000000 */
[----:B-1----:R-:W-:-:S03]  /*1fc0*/  ISETP.LE.AND P0, PT, R2, UR10, PT ;  /* 0x0000000a02007c0c */ /* 0x002fc6000bf03270 */
[----:B------:R-:W-:-:S08]  /*1fd0*/  LOP3.LUT R7, R7, UR6, RZ, 0x3c, !PT ;  /* 0x0000000607077c12 */ /* 0x000fd0000f8e3cff */
[----:B------:R-:W-:Y:S02]  /*1fe0*/  HGMMA.64x256x16.F32.BF16 R24, gdesc[UR12].tnspB, R24, gsb0 ;  /* 0x43e000000c1879f0 */ /* 0x000fe40008001818 */
[----:B------:R-:W-:Y:S05]  /*1ff0*/  @!P0 BRA `(.L_x_49) ;  /* 0xfffffffc00148947 */ /* 0x000fea000383ffff */
.L_x_47:
[----:B------:R-:W-:Y:S02]  /*2000*/  WARPGROUP.DEPBAR.LE gsb0, 0x0 ;  /* 0x00008000000079c5 */ /* 0x000fe40000010000 */
[----:B----4-:R-:W-:Y:S01]  /*2010*/  BAR.SYNC.DEFER_BLOCKING 0x0 ;  /* 0x0000000000007b1d */ /* 0x010fe20000010000 */
[C---:B-1----:R-:W-:Y:S01]  /*2020*/  IMAD.SHL.U32 R2, R0.reuse, 0x80, RZ ;  /* 0x0000008000027824 */ /* 0x042fe200078e00ff */
[----:B------:R-:W-:Y:S01]  /*2030*/  F2FP.BF16.F32.PACK_AB R24, R25, R24 ;  /* 0x000000181918723e */ /* 0x000fe200000010ff */
[----:B------:R-:W-:Y:S01]  /*2040*/  IMAD.SHL.U32 R3, R0, 0x10, RZ ;  /* 0x0000001000037824 */ /* 0x000fe200078e00ff */
[----:B------:R-:W-:Y:S01]  /*2050*/  F2FP.BF16.F32.PACK_AB R25, R27, R26 ;  /* 0x0000001a1b19723e */ /* 0x000fe200000010ff */
[----:B------:R-:W-:Y:S01]  /*2060*/  ULOP3.LUT UR27, UR27, 0x3, URZ, 0xc0, !UPT ;  /* 0x000000031b1b7892 */ /* 0x000fe2000f8ec03f */
[----:B------:R-:W-:Y:S01]  /*2070*/  LOP3.LUT R2, R2, 0x780, RZ, 0xc0, !PT ;  /* 0x0000078002027812 */ /* 0x000fe200078ec0ff */
[----:B------:R-:W-:Y:S01]  /*2080*/  UMOV UR10, UR11 ;  /* 0x0000000b000a7c82 */ /* 0x000fe20008000000 */
[----:B------:R-:W-:Y:S01]  /*2090*/  F2FP.BF16.F32.PACK_AB R56, R57, R56 ;  /* 0x000000383938723e */ /* 0x000fe200000010ff */
[----:B------:R-:W-:Y:S01]  /*20a0*/  ULEA UR8, UR27, UR5, 0xd ;  /* 0x000000051b087291 */ /* 0x000fe2000f8e683f */
[----:B------:R-:W-:Y:S01]  /*20b0*/  LOP3.LUT R3, R2, 0x70, R3, 0xf8, !PT ;  /* 0x0000007002037812 */ /* 0x000fe200078ef803 */
[----:B------:R-:W-:Y:S01]  /*20c0*/  ULEA UR9, UR27, UR26, 0x6 ;  /* 0x0000001a1b097291 */ /* 0x000fe2000f8e303f */
[----:B------:R-:W-:-:S02]  /*20d0*/  F2FP.BF16.F32.PACK_AB R26, R29, R28 ;  /* 0x0000001c1d1a723e */ /* 0x000fc400000010ff */
[----:B------:R-:W-:Y:S02]  /*20e0*/  ELECT P0, URZ, PT ;  /* 0x00000000003f782f */ /* 0x000fe40003800000 */
[----:B------:R-:W-:Y:S01]  /*20f0*/  LOP3.LUT R3, R3, 0x10, R0, 0x78, !PT ;  /* 0x0000001003037812 */ /* 0x000fe200078e7800 */
[----:B------:R-:W-:Y:S01]  /*2100*/  IMAD.SHL.U32 R0, R0, 0x40, RZ ;  /* 0x0000004000007824 */ /* 0x000fe200078e00ff */
[----:B------:R-:W-:Y:S02]  /*2110*/  F2FP.BF16.F32.PACK_AB R27, R31, R30 ;  /* 0x0000001e1f1b723e */ /* 0x000fe400000010ff */
[----:B------:R-:W-:Y:S02]  /*2120*/  F2FP.BF16.F32.PACK_AB R57, R59, R58 ;  /* 0x0000003a3b39723e */ /* 0x000fe400000010ff */
[----:B------:R-:W-:Y:S02]  /*2130*/  LOP3.LUT R0, R3, 0x1800, R0, 0xf8, !PT ;  /* 0x0000180003007812 */ /* 0x000fe400078ef800 */
[----:B------:R-:W-:Y:S01]  /*2140*/  F2FP.BF16.F32.PACK_AB R88, R89, R88 ;  /* 0x000000585958723e */ /* 0x000fe200000010ff */
[----:B------:R-:W1:Y:S02]  /*2150*/  @!P1 SYNCS.CCTL.IV [UR5+0xf000] ;  /* 0x00f00000ff0099b1 */ /* 0x000e640008000005 */
[----:B-1----:R-:W-:Y:S01]  /*2160*/  BAR.SYNC.DEFER_BLOCKING 0x0 ;  /* 0x0000000000007b1d */ /* 0x002fe20000010000 */
[C---:B------:R-:W-:Y:S01]  /*2170*/  LOP3.LUT R3, R0.reuse, 0x20, RZ, 0x3c, !PT ;  /* 0x0000002000037812 */ /* 0x040fe200078e3cff */
[----:B------:R-:W-:Y:S01]  /*2180*/  VIADD R2, R0, UR5 ;  /* 0x0000000500027c36 */ /* 0x000fe20008000000 */
[----:B------:R-:W-:-:S02]  /*2190*/  F2FP.BF16.F32.PACK_AB R58, R61, R60 ;  /* 0x0000003c3d3a723e */ /* 0x000fc400000010ff */
[----:B------:R-:W-:Y:S01]  /*21a0*/  F2FP.BF16.F32.PACK_AB R59, R63, R62 ;  /* 0x0000003e3f3b723e */ /* 0x000fe200000010ff */
[----:B------:R-:W-:Y:S01]  /*21b0*/  VIADD R3, R3, UR5 ;  /* 0x0000000503037c36 */ /* 0x000fe20008000000 */
[----:B------:R-:W-:Y:S02]  /*21c0*/  F2FP.BF16.F32.PACK_AB R89, R91, R90 ;  /* 0x0000005a5b59723e */ /* 0x000fe400000010ff */
[----:B------:R-:W-:Y:S02]  /*21d0*/  F2FP.BF16.F32.PACK_AB R120, R121, R120 ;  /* 0x000000787978723e */ /* 0x000fe400000010ff */
[----:B------:R-:W-:Y:S02]  /*21e0*/  F2FP.BF16.F32.PACK_AB R32, R33, R32 ;  /* 0x000000202120723e */ /* 0x000fe400000010ff */
[----:B------:R-:W-:Y:S02]  /*21f0*/  F2FP.BF16.F32.PACK_AB R90, R93, R92 ;  /* 0x0000005c5d5a723e */ /* 0x000fe400000010ff */
[----:B------:R-:W-:-:S02]  /*2200*/  F2FP.BF16.F32.PACK_AB R91, R95, R94 ;  /* 0x0000005e5f5b723e */ /* 0x000fc400000010ff */
[----:B------:R-:W-:Y:S02]  /*2210*/  F2FP.BF16.F32.PACK_AB R121, R123, R122 ;  /* 0x0000007a7b79723e */ /* 0x000fe400000010ff */
[----:B------:R-:W-:Y:S02]  /*2220*/  F2FP.BF16.F32.PACK_AB R33, R35, R34 ;  /* 0x000000222321723e */ /* 0x000fe400000010ff */
[----:B------:R-:W-:Y:S02]  /*2230*/  F2FP.BF16.F32.PACK_AB R64, R65, R64 ;  /* 0x000000404140723e */ /* 0x000fe400000010ff */
[----:B------:R-:W-:Y:S01]  /*2240*/  F2FP.BF16.F32.PACK_AB R122, R125, R124 ;  /* 0x0000007c7d7a723e */ /* 0x000fe200000010ff */
[----:B------:R-:W1:Y:S02]  /*2250*/  @!P1 SYNCS.CCTL.IV [UR5+0xf008] ;  /* 0x00f00800ff0099b1 */ /* 0x000e640008000005 */
[----:B-1----:R-:W-:Y:S01]  /*2260*/  BAR.SYNC.DEFER_BLOCKING 0x0 ;  /* 0x0000000000007b1d */ /* 0x002fe20000010000 */
[----:B------:R-:W-:-:S02]  /*2270*/  F2FP.BF16.F32.PACK_AB R123, R127, R126 ;  /* 0x0000007e7f7b723e */ /* 0x000fc400000010ff */
[----:B------:R-:W-:Y:S02]  /*2280*/  LOP3.LUT R4, R0, 0x40, RZ, 0x3c, !PT ;  /* 0x0000004000047812 */ /* 0x000fe400078e3cff */
[----:B------:R-:W-:Y:S02]  /*2290*/  F2FP.BF16.F32.PACK_AB R34, R37, R36 ;  /* 0x000000242522723e */ /* 0x000fe400000010ff */
[----:B------:R-:W-:Y:S01]  /*22a0*/  F2FP.BF16.F32.PACK_AB R35, R39, R38 ;  /* 0x000000262723723e */ /* 0x000fe200000010ff */
[----:B------:R-:W-:Y:S01]  /*22b0*/  VIADD R4, R4, UR5 ;  /* 0x0000000504047c36 */ /* 0x000fe20008000000 */
[----:B------:R-:W-:Y:S02]  /*22c0*/  F2FP.BF16.F32.PACK_AB R65, R67, R66 ;  /* 0x000000424341723e */ /* 0x000fe400000010ff */
[----:B------:R-:W-:Y:S02]  /*22d0*/  F2FP.BF16.F32.PACK_AB R96, R97, R96 ;  /* 0x000000606160723e */ /* 0x000fe400000010ff */
[----:B------:R-:W-:-:S02]  /*22e0*/  F2FP.BF16.F32.PACK_AB R66, R69, R68 ;  /* 0x000000444542723e */ /* 0x000fc400000010ff */
[----:B------:R-:W-:Y:S02]  /*22f0*/  F2FP.BF16.F32.PACK_AB R67, R71, R70 ;  /* 0x000000464743723e */ /* 0x000fe400000010ff */
[----:B------:R-:W-:Y:S02]  /*2300*/  F2FP.BF16.F32.PACK_AB R97, R99, R98 ;  /* 0x000000626361723e */ /* 0x000fe400000010ff */
[----:B------:R-:W-:Y:S02]  /*2310*/  F2FP.BF16.F32.PACK_AB R128, R129, R128 ;  /* 0x000000808180723e */ /* 0x000fe400000010ff */
[----:B------:R-:W-:Y:S02]  /*2320*/  F2FP.BF16.F32.PACK_AB R40, R41, R40 ;  /* 0x000000282928723e */ /* 0x000fe400000010ff */
[----:B------:R-:W-:Y:S01]  /*2330*/  F2FP.BF16.F32.PACK_AB R98, R101, R100 ;  /* 0x000000646562723e */ /* 0x000fe200000010ff */
[----:B------:R-:W1:Y:S02]  /*2340*/  @!P1 SYNCS.CCTL.IV [UR5+0xf010] ;  /* 0x00f01000ff0099b1 */ /* 0x000e640008000005 */
[----:B-1----:R-:W-:Y:S01]  /*2350*/  STSM.16.M88.4 [R2], R24 ;  /* 0x0000001802007844 */ /* 0x002fe20000000200 */
[----:B------:R-:W-:-:S02]  /*2360*/  F2FP.BF16.F32.PACK_AB R99, R103, R102 ;  /* 0x000000666763723e */ /* 0x000fc400000010ff */
[----:B------:R-:W-:Y:S01]  /*2370*/  F2FP.BF16.F32.PACK_AB R129, R131, R130 ;  /* 0x000000828381723e */ /* 0x000fe200000010ff */
[----:B------:R-:W-:Y:S01]  /*2380*/  STSM.16.M88.4 [R2+0x2000], R56 ;  /* 0x0020003802007844 */ /* 0x000fe20000000200 */
[----:B------:R-:W-:Y:S02]  /*2390*/  F2FP.BF16.F32.PACK_AB R41, R43, R42 ;  /* 0x0000002a2b29723e */ /* 0x000fe400000010ff */
[----:B------:R-:W-:Y:S01]  /*23a0*/  F2FP.BF16.F32.PACK_AB R72, R73, R72 ;  /* 0x000000484948723e */ /* 0x000fe200000010ff */
[----:B------:R-:W-:Y:S01]  /*23b0*/  STSM.16.M88.4 [R2+0x4000], R88 ;  /* 0x0040005802007844 */ /* 0x000fe20000000200 */
[----:B------:R-:W-:Y:S02]  /*23c0*/  F2FP.BF16.F32.PACK_AB R130, R133, R132 ;  /* 0x000000848582723e */ /* 0x000fe400000010ff */
[----:B------:R-:W-:Y:S01]  /*23d0*/  F2FP.BF16.F32.PACK_AB R131, R135, R134 ;  /* 0x000000868783723e */ /* 0x000fe200000010ff */
[----:B------:R-:W-:Y:S01]  /*23e0*/  STSM.16.M88.4 [R2+0x6000], R120 ;  /* 0x0060007802007844 */ /* 0x000fe20000000200 */
[----:B------:R-:W-:-:S02]  /*23f0*/  LOP3.LUT R0, R0, 0x60, RZ, 0x3c, !PT ;  /* 0x0000006000007812 */ /* 0x000fc400078e3cff */
[----:B------:R-:W-:Y:S01]  /*2400*/  F2FP.BF16.F32.PACK_AB R42, R45, R44 ;  /* 0x0000002c2d2a723e */ /* 0x000fe200000010ff */
[----:B------:R-:W-:Y:S01]  /*2410*/  STSM.16.M88.4 [R3], R32 ;  /* 0x0000002003007844 */ /* 0x000fe20000000200 */
[----:B------:R-:W-:Y:S01]  /*2420*/  F2FP.BF16.F32.PACK_AB R43, R47, R46 ;  /* 0x0000002e2f2b723e */ /* 0x000fe200000010ff */
[----:B------:R-:W-:Y:S01]  /*2430*/  VIADD R0, R0, UR5 ;  /* 0x0000000500007c36 */ /* 0x000fe20008000000 */
[----:B------:R-:W-:Y:S01]  /*2440*/  F2FP.BF16.F32.PACK_AB R73, R75, R74 ;  /* 0x0000004a4b49723e */ /* 0x000fe200000010ff */
[----:B------:R-:W-:Y:S01]  /*2450*/  STSM.16.M88.4 [R3+0x2000], R64 ;  /* 0x0020004003007844 */ /* 0x000fe20000000200 */
[----:B------:R-:W-:Y:S02]  /*2460*/  F2FP.BF16.F32.PACK_AB R104, R105, R104 ;  /* 0x000000686968723e */ /* 0x000fe400000010ff */
[----:B------:R-:W-:Y:S01]  /*2470*/  F2FP.BF16.F32.PACK_AB R74, R77, R76 ;  /* 0x0000004c4d4a723e */ /* 0x000fe200000010ff */
[----:B------:R-:W-:Y:S01]  /*2480*/  STSM.16.M88.4 [R3+0x4000], R96 ;  /* 0x0040006003007844 */ /* 0x000fe20000000200 */
[----:B------:R-:W-:-:S02]  /*2490*/  F2FP.BF16.F32.PACK_AB R75, R79, R78 ;  /* 0x0000004e4f4b723e */ /* 0x000fc400000010ff */
[----:B------:R-:W-:Y:S01]  /*24a0*/  F2FP.BF16.F32.PACK_AB R105, R107, R106 ;  /* 0x0000006a6b69723e */ /* 0x000fe200000010ff */
[----:B------:R-:W-:Y:S01]  /*24b0*/  STSM.16.M88.4 [R3+0x6000], R128 ;  /* 0x0060008003007844 */ /* 0x000fe20000000200 */
[----:B------:R-:W-:Y:S02]  /*24c0*/  F2FP.BF16.F32.PACK_AB R136, R137, R136 ;  /* 0x000000888988723e */ /* 0x000fe400000010ff */
[----:B------:R-:W-:Y:S01]  /*24d0*/  F2FP.BF16.F32.PACK_AB R48, R49, R48 ;  /* 0x000000303130723e */ /* 0x000fe200000010ff */
[----:B------:R-:W-:Y:S01]  /*24e0*/  STSM.16.M88.4 [R4], R40 ;  /* 0x0000002804007844 */ /* 0x000fe20000000200 */
[----:B------:R-:W-:Y:S02]  /*24f0*/  F2FP.BF16.F32.PACK_AB R106, R109, R108 ;  /* 0x0000006c6d6a723e */ /* 0x000fe400000010ff */
[----:B------:R-:W-:Y:S01]  /*2500*/  F2FP.BF16.F32.PACK_AB R107, R111, R110 ;  /* 0x0000006e6f6b723e */ /* 0x000fe200000010ff */
[----:B------:R-:W-:Y:S01]  /*2510*/  STSM.16.M88.4 [R4+0x2000], R72 ;  /* 0x0020004804007844 */ /* 0x000fe20000000200 */
[----:B------:R-:W-:-:S02]  /*2520*/  F2FP.BF16.F32.PACK_AB R137, R139, R138 ;  /* 0x0000008a8b89723e */ /* 0x000fc400000010ff */
[----:B------:R-:W-:Y:S01]  /*2530*/  F2FP.BF16.F32.PACK_AB R49, R51, R50 ;  /* 0x000000323331723e */ /* 0x000fe200000010ff */
[----:B------:R-:W-:Y:S01]  /*2540*/  STSM.16.M88.4 [R4+0x4000], R104 ;  /* 0x0040006804007844 */ /* 0x000fe20000000200 */
[----:B------:R-:W-:Y:S02]  /*2550*/  F2FP.BF16.F32.PACK_AB R80, R81, R80 ;  /* 0x000000505150723e */ /* 0x000fe400000010ff */
[----:B------:R-:W-:Y:S02]  /*2560*/  F2FP.BF16.F32.PACK_AB R138, R141, R140 ;  /* 0x0000008c8d8a723e */ /* 0x000fe400000010ff */
[----:B------:R-:W-:Y:S02]  /*2570*/  F2FP.BF16.F32.PACK_AB R139, R143, R142 ;  /* 0x0000008e8f8b723e */ /* 0x000fe400000010ff */
[----:B------:R-:W-:Y:S02]  /*2580*/  F2FP.BF16.F32.PACK_AB R50, R53, R52 ;  /* 0x000000343532723e */ /* 0x000fe400000010ff */
[----:B------:R-:W-:Y:S01]  /*2590*/  F2FP.BF16.F32.PACK_AB R51, R55, R54 ;  /* 0x000000363733723e */ /* 0x000fe200000010ff */
[----:B------:R-:W-:Y:S01]  /*25a0*/  STSM.16.M88.4 [R4+0x6000], R136 ;  /* 0x0060008804007844 */ /* 0x000fe20000000200 */
[----:B------:R-:W-:-:S02]  /*25b0*/  F2FP.BF16.F32.PACK_AB R81, R83, R82 ;  /* 0x000000525351723e */ /* 0x000fc400000010ff */
[----:B------:R-:W-:Y:S01]  /*25c0*/  F2FP.BF16.F32.PACK_AB R112, R113, R112 ;  /* 0x000000707170723e */ /* 0x000fe200000010ff */
[----:B------:R-:W-:Y:S01]  /*25d0*/  STSM.16.M88.4 [R0], R48 ;  /* 0x0000003000007844 */ /* 0x000fe20000000200 */
[----:B------:R-:W-:Y:S02]  /*25e0*/  F2FP.BF16.F32.PACK_AB R82, R85, R84 ;  /* 0x000000545552723e */ /* 0x000fe400000010ff */
[----:B------:R-:W-:Y:S02]  /*25f0*/  F2FP.BF16.F32.PACK_AB R83, R87, R86 ;  /* 0x000000565753723e */ /* 0x000fe400000010ff */
[----:B------:R-:W-:Y:S02]  /*2600*/  F2FP.BF16.F32.PACK_AB R113, R115, R114 ;  /* 0x000000727371723e */ /* 0x000fe400000010ff */
[----:B------:R-:W-:Y:S01]  /*2610*/  F2FP.BF16.F32.PACK_AB R144, R145, R144 ;  /* 0x000000909190723e */ /* 0x000fe200000010ff */
[----:B------:R-:W-:Y:S01]  /*2620*/  STSM.16.M88.4 [R0+0x2000], R80 ;  /* 0x0020005000007844 */ /* 0x000fe20000000200 */
[----:B------:R-:W-:-:S02]  /*2630*/  F2FP.BF16.F32.PACK_AB R114, R117, R116 ;  /* 0x000000747572723e */ /* 0x000fc400000010ff */
[----:B------:R-:W-:Y:S02]  /*2640*/  F2FP.BF16.F32.PACK_AB R115, R119, R118 ;  /* 0x000000767773723e */ /* 0x000fe400000010ff */
[----:B------:R-:W-:Y:S02]  /*2650*/  F2FP.BF16.F32.PACK_AB R145, R147, R146 ;  /* 0x000000929391723e */ /* 0x000fe400000010ff */
[----:B------:R-:W-:Y:S01]  /*2660*/  F2FP.BF16.F32.PACK_AB R146, R149, R148 ;  /* 0x000000949592723e */ /* 0x000fe200000010ff */
[----:B------:R-:W-:Y:S01]  /*2670*/  STSM.16.M88.4 [R0+0x4000], R112 ;  /* 0x0040007000007844 */ /* 0x000fe20000000200 */
[----:B------:R-:W-:-:S05]  /*2680*/  F2FP.BF16.F32.PACK_AB R147, R151, R150 ;  /* 0x000000969793723e */ /* 0x000fca00000010ff */
[----:B------:R-:W-:Y:S01]  /*2690*/  STSM.16.M88.4 [R0+0x6000], R144 ;  /* 0x0060009000007844 */ /* 0x000fe20000000200 */
[----:B------:R1:W-:Y:S06]  /*26a0*/  MEMBAR.ALL.CTA ;  /* 0x0000000000007992 */ /* 0x0003ec0000008000 */
[----:B-1----:R-:W1:Y:S02]  /*26b0*/  FENCE.VIEW.ASYNC.S ;  /* 0x00000000000073c6 */ /* 0x002e640000000000 */
[----:B-1----:R-:W-:Y:S06]  /*26c0*/  BAR.SYNC.DEFER_BLOCKING 0x0 ;  /* 0x0000000000007b1d */ /* 0x002fec0000010000 */
[----:B------:R1:W-:Y:S01]  /*26d0*/  UTMASTG.2D [UR8], [UR24] ;  /* 0x00000008180073b5 */ /* 0x0003e20008008000 */
[----:B------:R0:W-:Y:S01]  /*26e0*/  UTMACMDFLUSH ;  /* 0x00000000000079b7 */ /* 0x0001e20000000000 */
[----:B------:R-:W-:-:S04]  /*26f0*/  DEPBAR.LE SB0, 0x0 ;  /* 0x000080000000791a */ /* 0x000fc80000000000 */
[----:B------:R-:W-:Y:S06]  /*2700*/  BAR.SYNC.DEFER_BLOCKING 0x0 ;  /* 0x0000000000007b1d */ /* 0x000fec0000010000 */
[----:B-1-3--:R-:W-:Y:S05]  /*2710*/  EXIT ;  /* 0x000000000000794d */ /* 0x00afea0003800000 */
.L_x_48:
[----:B------:R-:W1:Y:S02]  /*2720*/  SYNCS.PHASECHK.TRANS64.TRYWAIT P0, [UR31+0xf000], R2 ;  /* 0x00f00002ff0075a7 */ /* 0x000e64000800015f */
[----:B-1----:R-:W-:Y:S05]  /*2730*/  @!P0 BRA `(.L_x_48) ;  /* 0xfffffffc00f88947 */ /* 0x002fea000383ffff */
[----:B------:R-:W-:Y:S05]  /*2740*/  BRA `(.L_x_50) ;  /* 0xfffffff400d07947 */ /* 0x000fea000383ffff */
.L_x_51:
[----:B------:R-:W-:-:S00]  /*2750*/  BRA `(.L_x_51) ;  /* 0xfffffffc00fc7947 */ /* 0x000fc0000383ffff */
[----:B------:R-:W-:-:S00]  /*2760*/  NOP ;  /* 0x0000000000007918 */ /* 0x000fc00000000000 */
        /* <DEDUP_REMOVED lines=9> */
.L_x_52:


//--------------------- .nv.shared.gluon_wgmma    --------------------------
	.section	.nv.shared.gluon_wgmma,"aw",@nobits
	.sectionflags	@""
	.align	16
	.zero		1024


//--------------------- .nv.shared.reserved.0     --------------------------
	.section	.nv.shared.reserved.0,"aw",@nobits
	.weak		__nv_reservedSMEM_offset_0_alias
	.size		__nv_reservedSMEM_offset_0_alias, 0, 0
	.other		__nv_reservedSMEM_offset_0_alias,@"STO_CUDA_RESERVED_SHARED STV_DEFAULT"
__nv_reservedSMEM_offset_0_alias:
	.zero		0


//--------------------- .nv.constant0.gluon_wgmma --------------------------
	.section	.nv.constant0.gluon_wgmma,"a",@progbits
	.sectionflags	@""
	.align	4
.nv.constant0.gluon_wgmma:
	.zero		608


//--------------------- SYMBOLS --------------------------

	.type		.nv.reservedSmem.offset0,@object
	.size		.nv.reservedSmem.offset0,0x4
